	.target	sm_100a

	.elftype	@"ET_EXEC"


//--------------------- .note.nv.tkinfo           --------------------------
	.section	.note.nv.tkinfo,"",@"SHT_NOTE"
	.sectionflags	@"SHF_NOTE_NV_TKINFO"
	.tkinfo
        /*0018*/ 	.word	0x00000002
        /*0030*/ 	.string	""
        /*0030*/ 	.string	"ptxas"
        /*0030*/ 	.string	"Cuda compilation tools, release 13.0, V13.0.88"
        /*0030*/ 	.string	"Build cuda_13.0.r13.0/compiler.36424714_0"
        /*0030*/ 	.string	"-arch sm_100a -m 64 "



//--------------------- .note.nv.cuinfo           --------------------------
	.section	.note.nv.cuinfo,"",@"SHT_NOTE"
	.sectionflags	@"SHF_NOTE_NV_CUINFO"
        /*0018*/ 	.short	0x0002
        /*001a*/ 	.short	0x0064
        /*001c*/ 	.short	0x0082
	.zero		2


//--------------------- .nv.info                  --------------------------
	.section	.nv.info,"",@"SHT_CUDA_INFO"
	.align	4


	//----- nvinfo : EIATTR_REGCOUNT
	.align		4
        /*0000*/ 	.byte	0x04, 0x2f
        /*0002*/ 	.short	(.L_19 - .L_18)
	.align		4
.L_18:
        /*0004*/ 	.word	index@(_ZN7cutlass13device_kernelINS_4gemm6kernel13GemmUniversalIN4cute5tupleIJiiiiEEENS1_10collective13CollectiveMmaINS1_35MainloopSm100TmaUmmaWarpSpecializedILi13ELi2ELi4ENS5_IJNS4_1CILi2EEENSA_ILi1EEESC_EEEEENS5_IJNSA_ILi128EEESF_NSA_ILi64EEEEEENS_10bfloat16_tENS5_IJlSC_lEEESI_SJ_NS4_8TiledMMAINS4_8MMA_AtomIJNS4_26SM100_MMA_F16BF16_2x1SM_SSISI_SI_fLi128ELi128ELNS4_4UMMA5MajorE0ELSO_0ELNSN_7ScaleInE0ELSP_0EEEEEENS4_6LayoutINS5_IJSC_SC_SC_EEENS5_IJNSA_ILi0EEESU_SU_EEEEENS5_IJNS4_10UnderscoreESX_SX_EEEEENS4_18SM100_TMA_2SM_LOADENS4_14ComposedLayoutINS4_7SwizzleILi3ELi4ELi3EEENS4_18smem_ptr_flag_bitsILi16EEENSS_INS5_IJNSA_ILi8EEESG_EEENS5_IJSG_SC_EEEEEEEvNS4_8identityES10_S1A_vS1B_EENS_8epilogue10collective18CollectiveEpilogueINS1D_23Sm100TmaWarpSpecializedILi4ELi2ELi16ELb1ELb0EEEJNS5_IJSG_SF_SG_EEENS5_IJNSS_ISG_SC_EENSS_INS5_IJNSA_ILi16EEESB_EEENS5_IJSC_SG_EEEEEEEESI_SJ_SI_SJ_NS1D_6fusion15FusionCallbacksIS1H_NS1P_13LinCombEltActINS1D_6thread4SiLuESI_fSI_fLNS_15FloatRoundStyleE2EEES1I_S1O_JEEENS4_5SM1004TMEM4LOAD26SM100_TMEM_LOAD_32dp32b16xENS4_13SM90_TMA_LOADENS11_INS12_ILi1ELi4ELi3EEES15_NSS_INS5_IJS16_S1K_EEENS5_IJS1K_SC_EEEEEEENS4_39AutoVectorizingCopyWithAssumedAlignmentILi128EEENS4_14SM90_TMA_STOREES26_S28_S28_EEEvvEEEEvNT_6ParamsE)
        /*0008*/ 	.word	0x00000076


	//----- nvinfo : EIATTR_FRAME_SIZE
	.align		4
.L_19:
        /*000c*/ 	.byte	0x04, 0x11
        /*000e*/ 	.short	(.L_21 - .L_20)
	.align		4
.L_20:
        /*0010*/ 	.word	index@($__internal_3_$__cuda_sm20_rcp_rn_f32_slowpath)
        /*0014*/ 	.word	0x00000000


	//----- nvinfo : EIATTR_FRAME_SIZE
	.align		4
.L_21:
        /*0018*/ 	.byte	0x04, 0x11
        /*001a*/ 	.short	(.L_23 - .L_22)
	.align		4
.L_22:
        /*001c*/ 	.word	index@($__internal_2_$__cuda_sm10x_tcgen05_guardrail_trap_unallocated_columns_being_dealloced)
        /*0020*/ 	.word	0x00000000


	//----- nvinfo : EIATTR_FRAME_SIZE
	.align		4
.L_23:
        /*0024*/ 	.byte	0x04, 0x11
        /*0026*/ 	.short	(.L_25 - .L_24)
	.align		4
.L_24:
        /*0028*/ 	.word	index@($__internal_1_$__cuda_sm10x_tcgen05_guardrail_trap_phase_invalid_during_alloc)
        /*002c*/ 	.word	0x00000000


	//----- nvinfo : EIATTR_FRAME_SIZE
	.align		4
.L_25:
        /*0030*/ 	.byte	0x04, 0x11
        /*0032*/ 	.short	(.L_27 - .L_26)
	.align		4
.L_26:
        /*0034*/ 	.word	index@($__internal_0_$__cuda_sm10x_tcgen05_guardrail_trap_col_being_dealloced_not_returned_by_alloc)
        /*0038*/ 	.word	0x00000000


	//----- nvinfo : EIATTR_FRAME_SIZE
	.align		4
.L_27:
        /*003c*/ 	.byte	0x04, 0x11
        /*003e*/ 	.short	(.L_29 - .L_28)
	.align		4
.L_28:
        /*0040*/ 	.word	index@(_ZN7cutlass13device_kernelINS_4gemm6kernel13GemmUniversalIN4cute5tupleIJiiiiEEENS1_10collective13CollectiveMmaINS1_35MainloopSm100TmaUmmaWarpSpecializedILi13ELi2ELi4ENS5_IJNS4_1CILi2EEENSA_ILi1EEESC_EEEEENS5_IJNSA_ILi128EEESF_NSA_ILi64EEEEEENS_10bfloat16_tENS5_IJlSC_lEEESI_SJ_NS4_8TiledMMAINS4_8MMA_AtomIJNS4_26SM100_MMA_F16BF16_2x1SM_SSISI_SI_fLi128ELi128ELNS4_4UMMA5MajorE0ELSO_0ELNSN_7ScaleInE0ELSP_0EEEEEENS4_6LayoutINS5_IJSC_SC_SC_EEENS5_IJNSA_ILi0EEESU_SU_EEEEENS5_IJNS4_10UnderscoreESX_SX_EEEEENS4_18SM100_TMA_2SM_LOADENS4_14ComposedLayoutINS4_7SwizzleILi3ELi4ELi3EEENS4_18smem_ptr_flag_bitsILi16EEENSS_INS5_IJNSA_ILi8EEESG_EEENS5_IJSG_SC_EEEEEEEvNS4_8identityES10_S1A_vS1B_EENS_8epilogue10collective18CollectiveEpilogueINS1D_23Sm100TmaWarpSpecializedILi4ELi2ELi16ELb1ELb0EEEJNS5_IJSG_SF_SG_EEENS5_IJNSS_ISG_SC_EENSS_INS5_IJNSA_ILi16EEESB_EEENS5_IJSC_SG_EEEEEEEESI_SJ_SI_SJ_NS1D_6fusion15FusionCallbacksIS1H_NS1P_13LinCombEltActINS1D_6thread4SiLuESI_fSI_fLNS_15FloatRoundStyleE2EEES1I_S1O_JEEENS4_5SM1004TMEM4LOAD26SM100_TMEM_LOAD_32dp32b16xENS4_13SM90_TMA_LOADENS11_INS12_ILi1ELi4ELi3EEES15_NSS_INS5_IJS16_S1K_EEENS5_IJS1K_SC_EEEEEEENS4_39AutoVectorizingCopyWithAssumedAlignmentILi128EEENS4_14SM90_TMA_STOREES26_S28_S28_EEEvvEEEEvNT_6ParamsE)
        /*0044*/ 	.word	0x00000000


	//----- nvinfo : EIATTR_MIN_STACK_SIZE
	.align		4
.L_29:
        /*0048*/ 	.byte	0x04, 0x12
        /*004a*/ 	.short	(.L_31 - .L_30)
	.align		4
.L_30:
        /*004c*/ 	.word	index@(_ZN7cutlass13device_kernelINS_4gemm6kernel13GemmUniversalIN4cute5tupleIJiiiiEEENS1_10collective13CollectiveMmaINS1_35MainloopSm100TmaUmmaWarpSpecializedILi13ELi2ELi4ENS5_IJNS4_1CILi2EEENSA_ILi1EEESC_EEEEENS5_IJNSA_ILi128EEESF_NSA_ILi64EEEEEENS_10bfloat16_tENS5_IJlSC_lEEESI_SJ_NS4_8TiledMMAINS4_8MMA_AtomIJNS4_26SM100_MMA_F16BF16_2x1SM_SSISI_SI_fLi128ELi128ELNS4_4UMMA5MajorE0ELSO_0ELNSN_7ScaleInE0ELSP_0EEEEEENS4_6LayoutINS5_IJSC_SC_SC_EEENS5_IJNSA_ILi0EEESU_SU_EEEEENS5_IJNS4_10UnderscoreESX_SX_EEEEENS4_18SM100_TMA_2SM_LOADENS4_14ComposedLayoutINS4_7SwizzleILi3ELi4ELi3EEENS4_18smem_ptr_flag_bitsILi16EEENSS_INS5_IJNSA_ILi8EEESG_EEENS5_IJSG_SC_EEEEEEEvNS4_8identityES10_S1A_vS1B_EENS_8epilogue10collective18CollectiveEpilogueINS1D_23Sm100TmaWarpSpecializedILi4ELi2ELi16ELb1ELb0EEEJNS5_IJSG_SF_SG_EEENS5_IJNSS_ISG_SC_EENSS_INS5_IJNSA_ILi16EEESB_EEENS5_IJSC_SG_EEEEEEEESI_SJ_SI_SJ_NS1D_6fusion15FusionCallbacksIS1H_NS1P_13LinCombEltActINS1D_6thread4SiLuESI_fSI_fLNS_15FloatRoundStyleE2EEES1I_S1O_JEEENS4_5SM1004TMEM4LOAD26SM100_TMEM_LOAD_32dp32b16xENS4_13SM90_TMA_LOADENS11_INS12_ILi1ELi4ELi3EEES15_NSS_INS5_IJS16_S1K_EEENS5_IJS1K_SC_EEEEEEENS4_39AutoVectorizingCopyWithAssumedAlignmentILi128EEENS4_14SM90_TMA_STOREES26_S28_S28_EEEvvEEEEvNT_6ParamsE)
        /*0050*/ 	.word	0x00000000
.L_31:


//--------------------- .nv.compat                --------------------------
	.section	.nv.compat,"",@"SHT_CUDA_COMPAT_INFO"
	.align	4
        /*0000*/ 	.byte	0x02, 0x09, 0x01, 0x00, 0x02, 0x02, 0x02, 0x00, 0x02, 0x05, 0x05, 0x00, 0x03, 0x07, 0x01, 0x01
        /*0010*/ 	.byte	0x02, 0x03, 0x01, 0x00, 0x02, 0x06, 0x01, 0x00, 0x04, 0x0b, 0x08, 0x00, 0x09, 0x00, 0x00, 0x00
        /*0020*/ 	.byte	0x00, 0x00, 0x00, 0x00


//--------------------- .nv.info._ZN7cutlass13device_kernelINS_4gemm6kernel13GemmUniversalIN4cute5tupleIJiiiiEEENS1_10collective13CollectiveMmaINS1_35MainloopSm100TmaUmmaWarpSpecializedILi13ELi2ELi4ENS5_IJNS4_1CILi2EEENSA_ILi1EEESC_EEEEENS5_IJNSA_ILi128EEESF_NSA_ILi64EEEEEENS_10bfloat16_tENS5_IJlSC_lEEESI_SJ_NS4_8TiledMMAINS4_8MMA_AtomIJNS4_26SM100_MMA_F16BF16_2x1SM_SSISI_SI_fLi128ELi128ELNS4_4UMMA5MajorE0ELSO_0ELNSN_7ScaleInE0ELSP_0EEEEEENS4_6LayoutINS5_IJSC_SC_SC_EEENS5_IJNSA_ILi0EEESU_SU_EEEEENS5_IJNS4_10UnderscoreESX_SX_EEEEENS4_18SM100_TMA_2SM_LOADENS4_14ComposedLayoutINS4_7SwizzleILi3ELi4ELi3EEENS4_18smem_ptr_flag_bitsILi16EEENSS_INS5_IJNSA_ILi8EEESG_EEENS5_IJSG_SC_EEEEEEEvNS4_8identityES10_S1A_vS1B_EENS_8epilogue10collective18CollectiveEpilogueINS1D_23Sm100TmaWarpSpecializedILi4ELi2ELi16ELb1ELb0EEEJNS5_IJSG_SF_SG_EEENS5_IJNSS_ISG_SC_EENSS_INS5_IJNSA_ILi16EEESB_EEENS5_IJSC_SG_EEEEEEEESI_SJ_SI_SJ_NS1D_6fusion15FusionCallbacksIS1H_NS1P_13LinCombEltActINS1D_6thread4SiLuESI_fSI_fLNS_15FloatRoundStyleE2EEES1I_S1O_JEEENS4_5SM1004TMEM4LOAD26SM100_TMEM_LOAD_32dp32b16xENS4_13SM90_TMA_LOADENS11_INS12_ILi1ELi4ELi3EEES15_NSS_INS5_IJS16_S1K_EEENS5_IJS1K_SC_EEEEEEENS4_39AutoVectorizingCopyWithAssumedAlignmentILi128EEENS4_14SM90_TMA_STOREES26_S28_S28_EEEvvEEEEvNT_6ParamsE --------------------------
	.section	.nv.info._ZN7cutlass13device_kernelINS_4gemm6kernel13GemmUniversalIN4cute5tupleIJiiiiEEENS1_10collective13CollectiveMmaINS1_35MainloopSm100TmaUmmaWarpSpecializedILi13ELi2ELi4ENS5_IJNS4_1CILi2EEENSA_ILi1EEESC_EEEEENS5_IJNSA_ILi128EEESF_NSA_ILi64EEEEEENS_10bfloat16_tENS5_IJlSC_lEEESI_SJ_NS4_8TiledMMAINS4_8MMA_AtomIJNS4_26SM100_MMA_F16BF16_2x1SM_SSISI_SI_fLi128ELi128ELNS4_4UMMA5MajorE0ELSO_0ELNSN_7ScaleInE0ELSP_0EEEEEENS4_6LayoutINS5_IJSC_SC_SC_EEENS5_IJNSA_ILi0EEESU_SU_EEEEENS5_IJNS4_10UnderscoreESX_SX_EEEEENS4_18SM100_TMA_2SM_LOADENS4_14ComposedLayoutINS4_7SwizzleILi3ELi4ELi3EEENS4_18smem_ptr_flag_bitsILi16EEENSS_INS5_IJNSA_ILi8EEESG_EEENS5_IJSG_SC_EEEEEEEvNS4_8identityES10_S1A_vS1B_EENS_8epilogue10collective18CollectiveEpilogueINS1D_23Sm100TmaWarpSpecializedILi4ELi2ELi16ELb1ELb0EEEJNS5_IJSG_SF_SG_EEENS5_IJNSS_ISG_SC_EENSS_INS5_IJNSA_ILi16EEESB_EEENS5_IJSC_SG_EEEEEEEESI_SJ_SI_SJ_NS1D_6fusion15FusionCallbacksIS1H_NS1P_13LinCombEltActINS1D_6thread4SiLuESI_fSI_fLNS_15FloatRoundStyleE2EEES1I_S1O_JEEENS4_5SM1004TMEM4LOAD26SM100_TMEM_LOAD_32dp32b16xENS4_13SM90_TMA_LOADENS11_INS12_ILi1ELi4ELi3EEES15_NSS_INS5_IJS16_S1K_EEENS5_IJS1K_SC_EEEEEEENS4_39AutoVectorizingCopyWithAssumedAlignmentILi128EEENS4_14SM90_TMA_STOREES26_S28_S28_EEEvvEEEEvNT_6ParamsE,"",@"SHT_CUDA_INFO"
	.sectionflags	@""
	.align	4


	//----- nvinfo : EIATTR_CUDA_API_VERSION
	.align		4
        /*0000*/ 	.byte	0x04, 0x37
        /*0002*/ 	.short	(.L_33 - .L_32)
.L_32:
        /*0004*/ 	.word	0x00000082


	//----- nvinfo : EIATTR_KPARAM_INFO
	.align		4
.L_33:
        /*0008*/ 	.byte	0x04, 0x17
        /*000a*/ 	.short	(.L_35 - .L_34)
.L_34:
        /*000c*/ 	.word	0x00000000
        /*0010*/ 	.short	0x0000
        /*0012*/ 	.short	0x0000
        /*0014*/ 	.byte	0x00, 0xf0, 0x01, 0x20


	//----- nvinfo : EIATTR_AT_ENTRY_FRAGMENTS
	.align		4
.L_35:
        /*0018*/ 	.byte	0x04, 0x4f
        /*001a*/ 	.short	(.L_37 - .L_36)


	//   ....[0]....
.L_36:
        /*001c*/ 	.word	0x00000007


	//----- nvinfo : EIATTR_RESERVED_SMEM_USED
	.align		4
.L_37:
        /*0020*/ 	.byte	0x01, 0x41
	.zero		2


	//----- nvinfo : EIATTR_SPARSE_MMA_MASK
	.align		4
        /*0024*/ 	.byte	0x03, 0x50
        /*0026*/ 	.short	0x0000


	//----- nvinfo : EIATTR_TCGEN05_2CTA_USED
	.align		4
        /*0028*/ 	.byte	0x01, 0x52
	.zero		2


	//----- nvinfo : EIATTR_MAXREG_COUNT
	.align		4
        /*002c*/ 	.byte	0x03, 0x1b
        /*002e*/ 	.short	0x00ff


	//----- nvinfo : EIATTR_NUM_BARRIERS
	.align		4
        /*0030*/ 	.byte	0x02, 0x4c
        /*0032*/ 	.byte	0x07
	.zero		1


	//----- nvinfo : EIATTR_EXTERNS
	.align		4
        /*0034*/ 	.byte	0x04, 0x0f
        /*0036*/ 	.short	(.L_39 - .L_38)


	//   ....[0]....
	.align		4
.L_38:
        /*0038*/ 	.word	index@(__assertfail)


	//----- nvinfo : EIATTR_MERCURY_ISA_VERSION
	.align		4
.L_39:
        /*003c*/ 	.byte	0x03, 0x5f
        /*003e*/ 	.short	0x0101


	//----- nvinfo : EIATTR_INT_WARP_WIDE_INSTR_OFFSETS
	.align		4
        /*0040*/ 	.byte	0x04, 0x31
        /*0042*/ 	.short	(.L_41 - .L_40)


	//   ....[0]....
.L_40:
        /*0044*/ 	.word	0x00000e30


	//   ....[1]....
        /*0048*/ 	.word	0x00000ed0


	//   ....[2]....
        /*004c*/ 	.word	0x000021e0


	//   ....[3]....
        /*0050*/ 	.word	0x000045d0


	//   ....[4]....
        /*0054*/ 	.word	0x000045f0


	//   ....[5]....
        /*0058*/ 	.word	0x00004620


	//   ....[6]....
        /*005c*/ 	.word	0x00004f60


	//   ....[7]....
        /*0060*/ 	.word	0x00004f80


	//   ....[8]....
        /*0064*/ 	.word	0x00005070


	//   ....[9]....
        /*0068*/ 	.word	0x00005130


	//   ....[10]....
        /*006c*/ 	.word	0x00005150


	//   ....[11]....
        /*0070*/ 	.word	0x00005240


	//   ....[12]....
        /*0074*/ 	.word	0x00005310


	//   ....[13]....
        /*0078*/ 	.word	0x00005330


	//   ....[14]....
        /*007c*/ 	.word	0x00005460


	//   ....[15]....
        /*0080*/ 	.word	0x000055e0


	//   ....[16]....
        /*0084*/ 	.word	0x000055f0


	//   ....[17]....
        /*0088*/ 	.word	0x00005780


	//   ....[18]....
        /*008c*/ 	.word	0x000066d0


	//----- nvinfo : EIATTR_COOP_GROUP_MASK_REGIDS
	.align		4
.L_41:
        /*0090*/ 	.byte	0x04, 0x29
        /*0092*/ 	.short	(.L_43 - .L_42)


	//   ....[0]....
.L_42:
        /*0094*/ 	.word	0xffffffff


	//   ....[1]....
        /*0098*/ 	.word	0xffffffff


	//   ....[2]....
        /*009c*/ 	.word	0xffffffff


	//   ....[3]....
        /*00a0*/ 	.word	0xffffffff


	//   ....[4]....
        /*00a4*/ 	.word	0xffffffff


	//   ....[5]....
        /*00a8*/ 	.word	0xffffffff


	//   ....[6]....
        /*00ac*/ 	.word	0xffffffff


	//   ....[7]....
        /*00b0*/ 	.word	0xffffffff


	//   ....[8]....
        /*00b4*/ 	.word	0xffffffff


	//   ....[9]....
        /*00b8*/ 	.word	0xffffffff


	//   ....[10]....
        /*00bc*/ 	.word	0xffffffff


	//   ....[11]....
        /*00c0*/ 	.word	0xffffffff


	//   ....[12]....
        /*00c4*/ 	.word	0xffffffff


	//   ....[13]....
        /*00c8*/ 	.word	0xffffffff


	//----- nvinfo : EIATTR_COOP_GROUP_INSTR_OFFSETS
	.align		4
.L_43:
        /*00cc*/ 	.byte	0x04, 0x28
        /*00ce*/ 	.short	(.L_45 - .L_44)


	//   ....[0]....
.L_44:
        /*00d0*/ 	.word	0x000000c0


	//   ....[1]....
        /*00d4*/ 	.word	0x000004d0


	//   ....[2]....
        /*00d8*/ 	.word	0x000007a0


	//   ....[3]....
        /*00dc*/ 	.word	0x00000930


	//   ....[4]....
        /*00e0*/ 	.word	0x00000a20


	//   ....[5]....
        /*00e4*/ 	.word	0x00000b80


	//   ....[6]....
        /*00e8*/ 	.word	0x00000d10


	//   ....[7]....
        /*00ec*/ 	.word	0x00000f50


	//   ....[8]....
        /*00f0*/ 	.word	0x000020c0


	//   ....[9]....
        /*00f4*/ 	.word	0x000033b0


	//   ....[10]....
        /*00f8*/ 	.word	0x00003880


	//   ....[11]....
        /*00fc*/ 	.word	0x000038b0


	//   ....[12]....
        /*0100*/ 	.word	0x000044d0


	//   ....[13]....
        /*0104*/ 	.word	0x000046e0


	//----- nvinfo : EIATTR_VRC_CTA_INIT_COUNT
	.align		4
.L_45:
        /*0108*/ 	.byte	0x02, 0x4a
        /*010a*/ 	.byte	0x80
	.zero		1


	//----- nvinfo : EIATTR_SYSCALL_OFFSETS
	.align		4
        /*010c*/ 	.byte	0x04, 0x46
        /*010e*/ 	.short	(.L_47 - .L_46)


	//   ....[0]....
.L_46:
        /*0110*/ 	.word	0x000061b0


	//   ....[1]....
        /*0114*/ 	.word	0x000062a0


	//   ....[2]....
        /*0118*/ 	.word	0x00006bc0


	//----- nvinfo : EIATTR_MBARRIER_INSTR_OFFSETS
	.align		4
.L_47:
        /*011c*/ 	.byte	0x04, 0x39
        /*011e*/ 	.short	(.L_49 - .L_48)


	//   ....[0]....
.L_48:
        /*0120*/ 	.word	0x000005e0
        /*0124*/ 	.word	0x000000ff
        /*0128*/ 	.word	0x00000000
        /*012c*/ 	.short	0x0100
        /*012e*/ 	.byte	0x08
	.zero		1


	//   ....[1]....
        /*0130*/ 	.word	0x000005f0
        /*0134*/ 	.word	0x000000ff
        /*0138*/ 	.word	0x00000068
        /*013c*/ 	.short	0x0100
        /*013e*/ 	.byte	0x08
	.zero		1


	//   ....[2]....
        /*0140*/ 	.word	0x00000600
        /*0144*/ 	.word	0x000000ff
        /*0148*/ 	.word	0x00000008
        /*014c*/ 	.short	0x0100
        /*014e*/ 	.byte	0x08
	.zero		1


	//   ....[3]....
        /*0150*/ 	.word	0x00000610
        /*0154*/ 	.word	0x000000ff
        /*0158*/ 	.word	0x00000070
        /*015c*/ 	.short	0x0100
        /*015e*/ 	.byte	0x08
	.zero		1


	//   ....[4]....
        /*0160*/ 	.word	0x00000620
        /*0164*/ 	.word	0x000000ff
        /*0168*/ 	.word	0x00000010
        /*016c*/ 	.short	0x0100
        /*016e*/ 	.byte	0x08
	.zero		1


	//   ....[5]....
        /*0170*/ 	.word	0x00000630
        /*0174*/ 	.word	0x000000ff
        /*0178*/ 	.word	0x00000078
        /*017c*/ 	.short	0x0100
        /*017e*/ 	.byte	0x08
	.zero		1


	//   ....[6]....
        /*0180*/ 	.word	0x00000640
        /*0184*/ 	.word	0x000000ff
        /*0188*/ 	.word	0x00000018
        /*018c*/ 	.short	0x0100
        /*018e*/ 	.byte	0x08
	.zero		1


	//   ....[7]....
        /*0190*/ 	.word	0x00000650
        /*0194*/ 	.word	0x000000ff
        /*0198*/ 	.word	0x00000080
        /*019c*/ 	.short	0x0100
        /*019e*/ 	.byte	0x08
	.zero		1


	//   ....[8]....
        /*01a0*/ 	.word	0x00000660
        /*01a4*/ 	.word	0x000000ff
        /*01a8*/ 	.word	0x00000020
        /*01ac*/ 	.short	0x0100
        /*01ae*/ 	.byte	0x08
	.zero		1


	//   ....[9]....
        /*01b0*/ 	.word	0x00000670
        /*01b4*/ 	.word	0x000000ff
        /*01b8*/ 	.word	0x00000088
        /*01bc*/ 	.short	0x0100
        /*01be*/ 	.byte	0x08
	.zero		1


	//   ....[10]....
        /*01c0*/ 	.word	0x00000680
        /*01c4*/ 	.word	0x000000ff
        /*01c8*/ 	.word	0x00000028
        /*01cc*/ 	.short	0x0100
        /*01ce*/ 	.byte	0x08
	.zero		1


	//   ....[11]....
        /*01d0*/ 	.word	0x00000690
        /*01d4*/ 	.word	0x000000ff
        /*01d8*/ 	.word	0x00000090
        /*01dc*/ 	.short	0x0100
        /*01de*/ 	.byte	0x08
	.zero		1


	//   ....[12]....
        /*01e0*/ 	.word	0x000006a0
        /*01e4*/ 	.word	0x000000ff
        /*01e8*/ 	.word	0x00000030
        /*01ec*/ 	.short	0x0100
        /*01ee*/ 	.byte	0x08
	.zero		1


	//   ....[13]....
        /*01f0*/ 	.word	0x000006b0
        /*01f4*/ 	.word	0x000000ff
        /*01f8*/ 	.word	0x00000098
        /*01fc*/ 	.short	0x0100
        /*01fe*/ 	.byte	0x08
	.zero		1


	//   ....[14]....
        /*0200*/ 	.word	0x000006c0
        /*0204*/ 	.word	0x000000ff
        /*0208*/ 	.word	0x00000038
        /*020c*/ 	.short	0x0100
        /*020e*/ 	.byte	0x08
	.zero		1


	//   ....[15]....
        /*0210*/ 	.word	0x000006d0
        /*0214*/ 	.word	0x000000ff
        /*0218*/ 	.word	0x000000a0
        /*021c*/ 	.short	0x0100
        /*021e*/ 	.byte	0x08
	.zero		1


	//   ....[16]....
        /*0220*/ 	.word	0x000006e0
        /*0224*/ 	.word	0x000000ff
        /*0228*/ 	.word	0x00000040
        /*022c*/ 	.short	0x0100
        /*022e*/ 	.byte	0x08
	.zero		1


	//   ....[17]....
        /*0230*/ 	.word	0x000006f0
        /*0234*/ 	.word	0x000000ff
        /*0238*/ 	.word	0x000000a8
        /*023c*/ 	.short	0x0100
        /*023e*/ 	.byte	0x08
	.zero		1


	//   ....[18]....
        /*0240*/ 	.word	0x00000700
        /*0244*/ 	.word	0x000000ff
        /*0248*/ 	.word	0x00000048
        /*024c*/ 	.short	0x0100
        /*024e*/ 	.byte	0x08
	.zero		1


	//   ....[19]....
        /*0250*/ 	.word	0x00000710
        /*0254*/ 	.word	0x000000ff
        /*0258*/ 	.word	0x000000b0
        /*025c*/ 	.short	0x0100
        /*025e*/ 	.byte	0x08
	.zero		1


	//   ....[20]....
        /*0260*/ 	.word	0x00000720
        /*0264*/ 	.word	0x000000ff
        /*0268*/ 	.word	0x00000050
        /*026c*/ 	.short	0x0100
        /*026e*/ 	.byte	0x08
	.zero		1


	//   ....[21]....
        /*0270*/ 	.word	0x00000730
        /*0274*/ 	.word	0x000000ff
        /*0278*/ 	.word	0x000000b8
        /*027c*/ 	.short	0x0100
        /*027e*/ 	.byte	0x08
	.zero		1


	//   ....[22]....
        /*0280*/ 	.word	0x00000740
        /*0284*/ 	.word	0x000000ff
        /*0288*/ 	.word	0x00000058
        /*028c*/ 	.short	0x0100
        /*028e*/ 	.byte	0x08
	.zero		1


	//   ....[23]....
        /*0290*/ 	.word	0x00000750
        /*0294*/ 	.word	0x000000ff
        /*0298*/ 	.word	0x000000c0
        /*029c*/ 	.short	0x0100
        /*029e*/ 	.byte	0x08
	.zero		1


	//   ....[24]....
        /*02a0*/ 	.word	0x00000760
        /*02a4*/ 	.word	0x000000ff
        /*02a8*/ 	.word	0x00000060
        /*02ac*/ 	.short	0x0100
        /*02ae*/ 	.byte	0x08
	.zero		1


	//   ....[25]....
        /*02b0*/ 	.word	0x00000770
        /*02b4*/ 	.word	0x000000ff
        /*02b8*/ 	.word	0x000000c8
        /*02bc*/ 	.short	0x0100
        /*02be*/ 	.byte	0x08
	.zero		1


	//   ....[26]....
        /*02c0*/ 	.word	0x000008a0
        /*02c4*/ 	.word	0x000000ff
        /*02c8*/ 	.word	0x000000d0
        /*02cc*/ 	.short	0x0100
        /*02ce*/ 	.byte	0x09
	.zero		1


	//   ....[27]....
        /*02d0*/ 	.word	0x000008b0
        /*02d4*/ 	.word	0x000000ff
        /*02d8*/ 	.word	0x000000f0
        /*02dc*/ 	.short	0x0100
        /*02de*/ 	.byte	0x09
	.zero		1


	//   ....[28]....
        /*02e0*/ 	.word	0x000008c0
        /*02e4*/ 	.word	0x000000ff
        /*02e8*/ 	.word	0x000000d8
        /*02ec*/ 	.short	0x0100
        /*02ee*/ 	.byte	0x09
	.zero		1


	//   ....[29]....
        /*02f0*/ 	.word	0x000008d0
        /*02f4*/ 	.word	0x000000ff
        /*02f8*/ 	.word	0x000000f8
        /*02fc*/ 	.short	0x0100
        /*02fe*/ 	.byte	0x09
	.zero		1


	//   ....[30]....
        /*0300*/ 	.word	0x000008e0
        /*0304*/ 	.word	0x000000ff
        /*0308*/ 	.word	0x000000e0
        /*030c*/ 	.short	0x0100
        /*030e*/ 	.byte	0x09
	.zero		1


	//   ....[31]....
        /*0310*/ 	.word	0x000008f0
        /*0314*/ 	.word	0x000000ff
        /*0318*/ 	.word	0x00000100
        /*031c*/ 	.short	0x0100
        /*031e*/ 	.byte	0x09
	.zero		1


	//   ....[32]....
        /*0320*/ 	.word	0x00000900
        /*0324*/ 	.word	0x000000ff
        /*0328*/ 	.word	0x000000e8
        /*032c*/ 	.short	0x0100
        /*032e*/ 	.byte	0x09
	.zero		1


	//   ....[33]....
        /*0330*/ 	.word	0x00000910
        /*0334*/ 	.word	0x000000ff
        /*0338*/ 	.word	0x00000108
        /*033c*/ 	.short	0x0100
        /*033e*/ 	.byte	0x09
	.zero		1


	//   ....[34]....
        /*0340*/ 	.word	0x000009f0
        /*0344*/ 	.word	0x000000ff
        /*0348*/ 	.word	0x00000110
        /*034c*/ 	.short	0x0100
        /*034e*/ 	.byte	0x08
	.zero		1


	//   ....[35]....
        /*0350*/ 	.word	0x00000a00
        /*0354*/ 	.word	0x000000ff
        /*0358*/ 	.word	0x00000118
        /*035c*/ 	.short	0x0100
        /*035e*/ 	.byte	0x08
	.zero		1


	//   ....[36]....
        /*0360*/ 	.word	0x00000b30
        /*0364*/ 	.word	0x000000ff
        /*0368*/ 	.word	0x00000120
        /*036c*/ 	.short	0x0100
        /*036e*/ 	.byte	0x08
	.zero		1


	//   ....[37]....
        /*0370*/ 	.word	0x00000b40
        /*0374*/ 	.word	0x000000ff
        /*0378*/ 	.word	0x00000130
        /*037c*/ 	.short	0x0100
        /*037e*/ 	.byte	0x08
	.zero		1


	//   ....[38]....
        /*0380*/ 	.word	0x00000b50
        /*0384*/ 	.word	0x000000ff
        /*0388*/ 	.word	0x00000128
        /*038c*/ 	.short	0x0100
        /*038e*/ 	.byte	0x08
	.zero		1


	//   ....[39]....
        /*0390*/ 	.word	0x00000b60
        /*0394*/ 	.word	0x000000ff
        /*0398*/ 	.word	0x00000138
        /*039c*/ 	.short	0x0100
        /*039e*/ 	.byte	0x08
	.zero		1


	//   ....[40]....
        /*03a0*/ 	.word	0x00000c80
        /*03a4*/ 	.word	0x000000ff
        /*03a8*/ 	.word	0x00000140
        /*03ac*/ 	.short	0x0100
        /*03ae*/ 	.byte	0x09
	.zero		1


	//   ....[41]....
        /*03b0*/ 	.word	0x00000c90
        /*03b4*/ 	.word	0x000000ff
        /*03b8*/ 	.word	0x00000160
        /*03bc*/ 	.short	0x0100
        /*03be*/ 	.byte	0x09
	.zero		1


	//   ....[42]....
        /*03c0*/ 	.word	0x00000ca0
        /*03c4*/ 	.word	0x000000ff
        /*03c8*/ 	.word	0x00000148
        /*03cc*/ 	.short	0x0100
        /*03ce*/ 	.byte	0x09
	.zero		1


	//   ....[43]....
        /*03d0*/ 	.word	0x00000cb0
        /*03d4*/ 	.word	0x000000ff
        /*03d8*/ 	.word	0x00000168
        /*03dc*/ 	.short	0x0100
        /*03de*/ 	.byte	0x09
	.zero		1


	//   ....[44]....
        /*03e0*/ 	.word	0x00000cc0
        /*03e4*/ 	.word	0x000000ff
        /*03e8*/ 	.word	0x00000150
        /*03ec*/ 	.short	0x0100
        /*03ee*/ 	.byte	0x09
	.zero		1


	//   ....[45]....
        /*03f0*/ 	.word	0x00000cd0
        /*03f4*/ 	.word	0x000000ff
        /*03f8*/ 	.word	0x00000170
        /*03fc*/ 	.short	0x0100
        /*03fe*/ 	.byte	0x09
	.zero		1


	//   ....[46]....
        /*0400*/ 	.word	0x00000ce0
        /*0404*/ 	.word	0x000000ff
        /*0408*/ 	.word	0x00000158
        /*040c*/ 	.short	0x0100
        /*040e*/ 	.byte	0x09
	.zero		1


	//   ....[47]....
        /*0410*/ 	.word	0x00000cf0
        /*0414*/ 	.word	0x000000ff
        /*0418*/ 	.word	0x00000178
        /*041c*/ 	.short	0x0100
        /*041e*/ 	.byte	0x09
	.zero		1


	//   ....[48]....
        /*0420*/ 	.word	0x00000de0
        /*0424*/ 	.word	0x000000ff
        /*0428*/ 	.word	0x00000180
        /*042c*/ 	.short	0x0100
        /*042e*/ 	.byte	0x08
	.zero		1


	//   ....[49]....
        /*0430*/ 	.word	0x00000df0
        /*0434*/ 	.word	0x000000ff
        /*0438*/ 	.word	0x00000190
        /*043c*/ 	.short	0x0100
        /*043e*/ 	.byte	0x08
	.zero		1


	//   ....[50]....
        /*0440*/ 	.word	0x00000e00
        /*0444*/ 	.word	0x000000ff
        /*0448*/ 	.word	0x00000188
        /*044c*/ 	.short	0x0100
        /*044e*/ 	.byte	0x08
	.zero		1


	//   ....[51]....
        /*0450*/ 	.word	0x00000e10
        /*0454*/ 	.word	0x000000ff
        /*0458*/ 	.word	0x00000198
        /*045c*/ 	.short	0x0100
        /*045e*/ 	.byte	0x08
	.zero		1


	//   ....[52]....
        /*0460*/ 	.word	0x00000f00
        /*0464*/ 	.word	0x000000ff
        /*0468*/ 	.word	0x000001a0
        /*046c*/ 	.short	0x0100
        /*046e*/ 	.byte	0x07
	.zero		1


	//   ....[53]....
        /*0470*/ 	.word	0x000018e0
        /*0474*/ 	.word	0x00000003
        /*0478*/ 	.word	0x00000190
        /*047c*/ 	.short	0x010a
        /*047e*/ 	.byte	0xff
	.zero		1


	//   ....[54]....
        /*0480*/ 	.word	0x00001910
        /*0484*/ 	.word	0x00000003
        /*0488*/ 	.word	0x00000180
        /*048c*/ 	.short	0x0101
        /*048e*/ 	.byte	0xff
	.zero		1


	//   ....[55]....
        /*0490*/ 	.word	0x00001a10
        /*0494*/ 	.word	0x000000ff
        /*0498*/ 	.word	0x00000068
        /*049c*/ 	.short	0x010a
        /*049e*/ 	.byte	0x08
	.zero		1


	//   ....[56]....
        /*04a0*/ 	.word	0x00001ad0
        /*04a4*/ 	.word	0x000000ff
        /*04a8*/ 	.word	0x00000068
        /*04ac*/ 	.short	0x010a
        /*04ae*/ 	.byte	0x21
	.zero		1


	//   ....[57]....
        /*04b0*/ 	.word	0x00001c90
        /*04b4*/ 	.word	0x000000ff
        /*04b8*/ 	.word	0x00000068
        /*04bc*/ 	.short	0x010a
        /*04be*/ 	.byte	0x08
	.zero		1


	//   ....[58]....
        /*04c0*/ 	.word	0x00001d90
        /*04c4*/ 	.word	0x000000ff
        /*04c8*/ 	.word	0x00000118
        /*04cc*/ 	.short	0x0101
        /*04ce*/ 	.byte	0x06
	.zero		1


	//   ....[59]....
        /*04d0*/ 	.word	0x00001da0
        /*04d4*/ 	.word	0x000000ff
        /*04d8*/ 	.word	0x00000068
        /*04dc*/ 	.short	0x010a
        /*04de*/ 	.byte	0x08
	.zero		1


	//   ....[60]....
        /*04e0*/ 	.word	0x00001e20
        /*04e4*/ 	.word	0x000000ff
        /*04e8*/ 	.word	0x00000068
        /*04ec*/ 	.short	0x010a
        /*04ee*/ 	.byte	0x11
	.zero		1


	//   ....[61]....
        /*04f0*/ 	.word	0x00001fb0
        /*04f4*/ 	.word	0x000000ff
        /*04f8*/ 	.word	0x00000068
        /*04fc*/ 	.short	0x010a
        /*04fe*/ 	.byte	0x08
	.zero		1


	//   ....[62]....
        /*0500*/ 	.word	0x000020f0
        /*0504*/ 	.word	0x00000002
        /*0508*/ 	.word	0x00000120
        /*050c*/ 	.short	0x010a
        /*050e*/ 	.byte	0xff
	.zero		1


	//   ....[63]....
        /*0510*/ 	.word	0x000021b0
        /*0514*/ 	.word	0x00000002
        /*0518*/ 	.word	0x00000000
        /*051c*/ 	.short	0x0101
        /*051e*/ 	.byte	0xff
	.zero		1


	//   ....[64]....
        /*0520*/ 	.word	0x00002710
        /*0524*/ 	.word	0x000000ff
        /*0528*/ 	.word	0x00000000
        /*052c*/ 	.short	0x010a
        /*052e*/ 	.byte	0x04
	.zero		1


	//   ....[65]....
        /*0530*/ 	.word	0x000027a0
        /*0534*/ 	.word	0x000000ff
        /*0538*/ 	.word	0x00000000
        /*053c*/ 	.short	0x010a
        /*053e*/ 	.byte	0x04
	.zero		1


	//   ....[66]....
        /*0540*/ 	.word	0x00002830
        /*0544*/ 	.word	0x000000ff
        /*0548*/ 	.word	0x00000000
        /*054c*/ 	.short	0x010a
        /*054e*/ 	.byte	0x04
	.zero		1


	//   ....[67]....
        /*0550*/ 	.word	0x000028c0
        /*0554*/ 	.word	0x000000ff
        /*0558*/ 	.word	0x00000000
        /*055c*/ 	.short	0x010a
        /*055e*/ 	.byte	0x04
	.zero		1


	//   ....[68]....
        /*0560*/ 	.word	0x00002950
        /*0564*/ 	.word	0x000000ff
        /*0568*/ 	.word	0x00000000
        /*056c*/ 	.short	0x010a
        /*056e*/ 	.byte	0x04
	.zero		1


	//   ....[69]....
        /*0570*/ 	.word	0x000029e0
        /*0574*/ 	.word	0x000000ff
        /*0578*/ 	.word	0x00000000
        /*057c*/ 	.short	0x010a
        /*057e*/ 	.byte	0x04
	.zero		1


	//   ....[70]....
        /*0580*/ 	.word	0x00002a70
        /*0584*/ 	.word	0x000000ff
        /*0588*/ 	.word	0x00000000
        /*058c*/ 	.short	0x010a
        /*058e*/ 	.byte	0x04
	.zero		1


	//   ....[71]....
        /*0590*/ 	.word	0x00002b00
        /*0594*/ 	.word	0x000000ff
        /*0598*/ 	.word	0x00000000
        /*059c*/ 	.short	0x010a
        /*059e*/ 	.byte	0x04
	.zero		1


	//   ....[72]....
        /*05a0*/ 	.word	0x00002b90
        /*05a4*/ 	.word	0x000000ff
        /*05a8*/ 	.word	0x00000000
        /*05ac*/ 	.short	0x010a
        /*05ae*/ 	.byte	0x04
	.zero		1


	//   ....[73]....
        /*05b0*/ 	.word	0x00002c20
        /*05b4*/ 	.word	0x000000ff
        /*05b8*/ 	.word	0x00000000
        /*05bc*/ 	.short	0x010a
        /*05be*/ 	.byte	0x04
	.zero		1


	//   ....[74]....
        /*05c0*/ 	.word	0x00002cb0
        /*05c4*/ 	.word	0x000000ff
        /*05c8*/ 	.word	0x00000000
        /*05cc*/ 	.short	0x010a
        /*05ce*/ 	.byte	0x04
	.zero		1


	//   ....[75]....
        /*05d0*/ 	.word	0x00002d40
        /*05d4*/ 	.word	0x000000ff
        /*05d8*/ 	.word	0x00000000
        /*05dc*/ 	.short	0x010a
        /*05de*/ 	.byte	0x04
	.zero		1


	//   ....[76]....
        /*05e0*/ 	.word	0x00002de0
        /*05e4*/ 	.word	0x00000000
        /*05e8*/ 	.word	0x00000000
        /*05ec*/ 	.short	0x010a
        /*05ee*/ 	.byte	0xff
	.zero		1


	//   ....[77]....
        /*05f0*/ 	.word	0x00002f10
        /*05f4*/ 	.word	0x00000000
        /*05f8*/ 	.word	0x00000180
        /*05fc*/ 	.short	0x010a
        /*05fe*/ 	.byte	0xff
	.zero		1


	//   ....[78]....
        /*0600*/ 	.word	0x00002f80
        /*0604*/ 	.word	0x00000004
        /*0608*/ 	.word	0x00000000
        /*060c*/ 	.short	0x0101
        /*060e*/ 	.byte	0xff
	.zero		1


	//   ....[79]....
        /*0610*/ 	.word	0x00002fa0
        /*0614*/ 	.word	0x000000ff
        /*0618*/ 	.word	0x00000130
        /*061c*/ 	.short	0x010a
        /*061e*/ 	.byte	0x05
	.zero		1


	//   ....[80]....
        /*0620*/ 	.word	0x000030c0
        /*0624*/ 	.word	0x00000000
        /*0628*/ 	.word	0x00000120
        /*062c*/ 	.short	0x010a
        /*062e*/ 	.byte	0xff
	.zero		1


	//   ....[81]....
        /*0630*/ 	.word	0x000031c0
        /*0634*/ 	.word	0x00000000
        /*0638*/ 	.word	0x00000000
        /*063c*/ 	.short	0x0101
        /*063e*/ 	.byte	0xff
	.zero		1


	//   ....[82]....
        /*0640*/ 	.word	0x00003250
        /*0644*/ 	.word	0x000000ff
        /*0648*/ 	.word	0x00000130
        /*064c*/ 	.short	0x0106
        /*064e*/ 	.byte	0x05
	.zero		1


	//   ....[83]....
        /*0650*/ 	.word	0x00003270
        /*0654*/ 	.word	0x000000ff
        /*0658*/ 	.word	0x00000130
        /*065c*/ 	.short	0x010a
        /*065e*/ 	.byte	0x05
	.zero		1


	//   ....[84]....
        /*0660*/ 	.word	0x00003300
        /*0664*/ 	.word	0x000000ff
        /*0668*/ 	.word	0x00000130
        /*066c*/ 	.short	0x0106
        /*066e*/ 	.byte	0x04
	.zero		1


	//   ....[85]....
        /*0670*/ 	.word	0x00003340
        /*0674*/ 	.word	0x00000000
        /*0678*/ 	.word	0x00000130
        /*067c*/ 	.short	0x010a
        /*067e*/ 	.byte	0xff
	.zero		1


	//   ....[86]....
        /*0680*/ 	.word	0x00003580
        /*0684*/ 	.word	0x000000ff
        /*0688*/ 	.word	0x00000008
        /*068c*/ 	.short	0x010a
        /*068e*/ 	.byte	0x06
	.zero		1


	//   ....[87]....
        /*0690*/ 	.word	0x000035a0
        /*0694*/ 	.word	0x000000ff
        /*0698*/ 	.word	0x00000008
        /*069c*/ 	.short	0x010a
        /*069e*/ 	.byte	0x06
	.zero		1


	//   ....[88]....
        /*06a0*/ 	.word	0x00003730
        /*06a4*/ 	.word	0x000000ff
        /*06a8*/ 	.word	0x00000008
        /*06ac*/ 	.short	0x010a
        /*06ae*/ 	.byte	0x06
	.zero		1


	//   ....[89]....
        /*06b0*/ 	.word	0x00003750
        /*06b4*/ 	.word	0x000000ff
        /*06b8*/ 	.word	0x00000008
        /*06bc*/ 	.short	0x010a
        /*06be*/ 	.byte	0x06
	.zero		1


	//   ....[90]....
        /*06c0*/ 	.word	0x00003810
        /*06c4*/ 	.word	0x000000ff
        /*06c8*/ 	.word	0x00000000
        /*06cc*/ 	.short	0x0101
        /*06ce*/ 	.byte	0x07
	.zero		1


	//   ....[91]....
        /*06d0*/ 	.word	0x00003b50
        /*06d4*/ 	.word	0x00000000
        /*06d8*/ 	.word	0x00000120
        /*06dc*/ 	.short	0x010a
        /*06de*/ 	.byte	0xff
	.zero		1


	//   ....[92]....
        /*06e0*/ 	.word	0x00003c10
        /*06e4*/ 	.word	0x00000000
        /*06e8*/ 	.word	0x00000000
        /*06ec*/ 	.short	0x0101
        /*06ee*/ 	.byte	0xff
	.zero		1


	//   ....[93]....
        /*06f0*/ 	.word	0x00003cd0
        /*06f4*/ 	.word	0x000000ff
        /*06f8*/ 	.word	0x00000000
        /*06fc*/ 	.short	0x010a
        /*06fe*/ 	.byte	0x08
	.zero		1


	//   ....[94]....
        /*0700*/ 	.word	0x00003ce0
        /*0704*/ 	.word	0x000000ff
        /*0708*/ 	.word	0x00000160
        /*070c*/ 	.short	0x010a
        /*070e*/ 	.byte	0x09
	.zero		1


	//   ....[95]....
        /*0710*/ 	.word	0x00003d90
        /*0714*/ 	.word	0x000000ff
        /*0718*/ 	.word	0x00000000
        /*071c*/ 	.short	0x010a
        /*071e*/ 	.byte	0x08
	.zero		1


	//   ....[96]....
        /*0720*/ 	.word	0x00003ec0
        /*0724*/ 	.word	0x000000ff
        /*0728*/ 	.word	0x00000000
        /*072c*/ 	.short	0x010a
        /*072e*/ 	.byte	0x1e
	.zero		1


	//   ....[97]....
        /*0730*/ 	.word	0x000041c0
        /*0734*/ 	.word	0x000000ff
        /*0738*/ 	.word	0x00000000
        /*073c*/ 	.short	0x010a
        /*073e*/ 	.byte	0x08
	.zero		1


	//   ....[98]....
        /*0740*/ 	.word	0x00004250
        /*0744*/ 	.word	0x000000ff
        /*0748*/ 	.word	0x00000000
        /*074c*/ 	.short	0x010a
        /*074e*/ 	.byte	0x08
	.zero		1


	//   ....[99]....
        /*0750*/ 	.word	0x000042e0
        /*0754*/ 	.word	0x000000ff
        /*0758*/ 	.word	0x00000000
        /*075c*/ 	.short	0x010a
        /*075e*/ 	.byte	0x08
	.zero		1


	//   ....[100]....
        /*0760*/ 	.word	0x00004380
        /*0764*/ 	.word	0x00000000
        /*0768*/ 	.word	0x00000000
        /*076c*/ 	.short	0x010a
        /*076e*/ 	.byte	0xff
	.zero		1


	//   ....[101]....
        /*0770*/ 	.word	0x000043c0
        /*0774*/ 	.word	0x00000000
        /*0778*/ 	.word	0x00000000
        /*077c*/ 	.short	0x010a
        /*077e*/ 	.byte	0xff
	.zero		1


	//   ....[102]....
        /*0780*/ 	.word	0x00004430
        /*0784*/ 	.word	0x000000ff
        /*0788*/ 	.word	0x00000000
        /*078c*/ 	.short	0x0101
        /*078e*/ 	.byte	0x05
	.zero		1


	//   ....[103]....
        /*0790*/ 	.word	0x00004470
        /*0794*/ 	.word	0x000000ff
        /*0798*/ 	.word	0x000001a0
        /*079c*/ 	.short	0x010a
        /*079e*/ 	.byte	0x07
	.zero		1


	//   ....[104]....
        /*07a0*/ 	.word	0x000044c0
        /*07a4*/ 	.word	0x000000ff
        /*07a8*/ 	.word	0x00000000
        /*07ac*/ 	.short	0x0101
        /*07ae*/ 	.byte	0x05
	.zero		1


	//   ....[105]....
        /*07b0*/ 	.word	0x00004910
        /*07b4*/ 	.word	0x00000000
        /*07b8*/ 	.word	0x00000120
        /*07bc*/ 	.short	0x010a
        /*07be*/ 	.byte	0xff
	.zero		1


	//   ....[106]....
        /*07c0*/ 	.word	0x000049d0
        /*07c4*/ 	.word	0x00000000
        /*07c8*/ 	.word	0x00000000
        /*07cc*/ 	.short	0x0101
        /*07ce*/ 	.byte	0xff
	.zero		1


	//   ....[107]....
        /*07d0*/ 	.word	0x00004cf0
        /*07d4*/ 	.word	0x000000ff
        /*07d8*/ 	.word	0x00000118
        /*07dc*/ 	.short	0x010a
        /*07de*/ 	.byte	0x07
	.zero		1


	//   ....[108]....
        /*07e0*/ 	.word	0x00004ee0
        /*07e4*/ 	.word	0x000000ff
        /*07e8*/ 	.word	0x000000f0
        /*07ec*/ 	.short	0x010a
        /*07ee*/ 	.byte	0x07
	.zero		1


	//   ....[109]....
        /*07f0*/ 	.word	0x000050d0
        /*07f4*/ 	.word	0x000000ff
        /*07f8*/ 	.word	0x000000d0
        /*07fc*/ 	.short	0x010b
        /*07fe*/ 	.byte	0x07
	.zero		1


	//   ....[110]....
        /*0800*/ 	.word	0x000050e0
        /*0804*/ 	.word	0x000000ff
        /*0808*/ 	.word	0x00000000
        /*080c*/ 	.short	0x0101
        /*080e*/ 	.byte	0x0e
	.zero		1


	//   ....[111]....
        /*0810*/ 	.word	0x00005100
        /*0814*/ 	.word	0x000000ff
        /*0818*/ 	.word	0x000000f8
        /*081c*/ 	.short	0x010a
        /*081e*/ 	.byte	0x07
	.zero		1


	//   ....[112]....
        /*0820*/ 	.word	0x000052b0
        /*0824*/ 	.word	0x000000ff
        /*0828*/ 	.word	0x000000d8
        /*082c*/ 	.short	0x010b
        /*082e*/ 	.byte	0x07
	.zero		1


	//   ....[113]....
        /*0830*/ 	.word	0x000052c0
        /*0834*/ 	.word	0x000000ff
        /*0838*/ 	.word	0x00000000
        /*083c*/ 	.short	0x0101
        /*083e*/ 	.byte	0x0e
	.zero		1


	//   ....[114]....
        /*0840*/ 	.word	0x000052d0
        /*0844*/ 	.word	0x000000ff
        /*0848*/ 	.word	0x00000100
        /*084c*/ 	.short	0x010a
        /*084e*/ 	.byte	0x07
	.zero		1


	//   ....[115]....
        /*0850*/ 	.word	0x00005500
        /*0854*/ 	.word	0x000000ff
        /*0858*/ 	.word	0x000000e0
        /*085c*/ 	.short	0x010b
        /*085e*/ 	.byte	0x07
	.zero		1


	//   ....[116]....
        /*0860*/ 	.word	0x00005570
        /*0864*/ 	.word	0x000000ff
        /*0868*/ 	.word	0x00000000
        /*086c*/ 	.short	0x0101
        /*086e*/ 	.byte	0x0e
	.zero		1


	//   ....[117]....
        /*0870*/ 	.word	0x000055b0
        /*0874*/ 	.word	0x000000ff
        /*0878*/ 	.word	0x00000108
        /*087c*/ 	.short	0x010a
        /*087e*/ 	.byte	0x07
	.zero		1


	//   ....[118]....
        /*0880*/ 	.word	0x000057e0
        /*0884*/ 	.word	0x000000ff
        /*0888*/ 	.word	0x000000e8
        /*088c*/ 	.short	0x010b
        /*088e*/ 	.byte	0x07
	.zero		1


	//   ....[119]....
        /*0890*/ 	.word	0x00005800
        /*0894*/ 	.word	0x000000ff
        /*0898*/ 	.word	0x00000000
        /*089c*/ 	.short	0x0101
        /*089e*/ 	.byte	0x0d
	.zero		1


	//   ....[120]....
        /*08a0*/ 	.word	0x00005830
        /*08a4*/ 	.word	0x000000ff
        /*08a8*/ 	.word	0x000000f0
        /*08ac*/ 	.short	0x010a
        /*08ae*/ 	.byte	0x07
	.zero		1


	//   ....[121]....
        /*08b0*/ 	.word	0x00005850
        /*08b4*/ 	.word	0x000000ff
        /*08b8*/ 	.word	0x000000f8
        /*08bc*/ 	.short	0x010a
        /*08be*/ 	.byte	0x07
	.zero		1


	//   ....[122]....
        /*08c0*/ 	.word	0x00005870
        /*08c4*/ 	.word	0x000000ff
        /*08c8*/ 	.word	0x00000100
        /*08cc*/ 	.short	0x010a
        /*08ce*/ 	.byte	0x07
	.zero		1


	//   ....[123]....
        /*08d0*/ 	.word	0x000058b0
        /*08d4*/ 	.word	0x00000000
        /*08d8*/ 	.word	0x00000108
        /*08dc*/ 	.short	0x010a
        /*08de*/ 	.byte	0xff
	.zero		1


	//   ....[124]....
        /*08e0*/ 	.word	0x00005b50
        /*08e4*/ 	.word	0x00000000
        /*08e8*/ 	.word	0x00000120
        /*08ec*/ 	.short	0x010a
        /*08ee*/ 	.byte	0xff
	.zero		1


	//   ....[125]....
        /*08f0*/ 	.word	0x00005c10
        /*08f4*/ 	.word	0x00000000
        /*08f8*/ 	.word	0x00000000
        /*08fc*/ 	.short	0x0101
        /*08fe*/ 	.byte	0xff
	.zero		1


	//   ....[126]....
        /*0900*/ 	.word	0x00006710
        /*0904*/ 	.word	0x000000ff
        /*0908*/ 	.word	0x000000d0
        /*090c*/ 	.short	0x010a
        /*090e*/ 	.byte	0x04
	.zero		1


	//   ....[127]....
        /*0910*/ 	.word	0x00006730
        /*0914*/ 	.word	0x00000005
        /*0918*/ 	.word	0x00000140
        /*091c*/ 	.short	0x010a
        /*091e*/ 	.byte	0xff
	.zero		1


	//   ....[128]....
        /*0920*/ 	.word	0x00006920
        /*0924*/ 	.word	0x00000003
        /*0928*/ 	.word	0x000000d0
        /*092c*/ 	.short	0x010a
        /*092e*/ 	.byte	0xff
	.zero		1


	//   ....[129]....
        /*0930*/ 	.word	0x00006a90
        /*0934*/ 	.word	0x00000072
        /*0938*/ 	.word	0x00000140
        /*093c*/ 	.short	0x010a
        /*093e*/ 	.byte	0xff
	.zero		1


	//   ....[130]....
        /*0940*/ 	.word	0x00006ce0
        /*0944*/ 	.word	0x00000072
        /*0948*/ 	.word	0x00000000
        /*094c*/ 	.short	0x0101
        /*094e*/ 	.byte	0xff
	.zero		1


	//   ....[131]....
        /*0950*/ 	.word	0x00008d80
        /*0954*/ 	.word	0x00000000
        /*0958*/ 	.word	0x00000000
        /*095c*/ 	.short	0x0101
        /*095e*/ 	.byte	0xff
	.zero		1


	//   ....[132]....
        /*0960*/ 	.word	0x00008e00
        /*0964*/ 	.word	0x00000003
        /*0968*/ 	.word	0x000000d0
        /*096c*/ 	.short	0x010a
        /*096e*/ 	.byte	0xff
	.zero		1


	//   ....[133]....
        /*0970*/ 	.word	0x00009060
        /*0974*/ 	.word	0x00000000
        /*0978*/ 	.word	0x00000000
        /*097c*/ 	.short	0x0101
        /*097e*/ 	.byte	0xff
	.zero		1


	//   ....[134]....
        /*0980*/ 	.word	0x00009080
        /*0984*/ 	.word	0x00000003
        /*0988*/ 	.word	0x00000190
        /*098c*/ 	.short	0x010a
        /*098e*/ 	.byte	0xff
	.zero		1


	//   ....[135]....
        /*0990*/ 	.word	0x000090e0
        /*0994*/ 	.word	0x00000002
        /*0998*/ 	.word	0x00000068
        /*099c*/ 	.short	0x010a
        /*099e*/ 	.byte	0xff
	.zero		1


	//   ....[136]....
        /*09a0*/ 	.word	0x00009140
        /*09a4*/ 	.word	0x00000002
        /*09a8*/ 	.word	0x00000068
        /*09ac*/ 	.short	0x010a
        /*09ae*/ 	.byte	0xff
	.zero		1


	//   ....[137]....
        /*09b0*/ 	.word	0x00009190
        /*09b4*/ 	.word	0x00000002
        /*09b8*/ 	.word	0x00000120
        /*09bc*/ 	.short	0x010a
        /*09be*/ 	.byte	0xff
	.zero		1


	//   ....[138]....
        /*09c0*/ 	.word	0x000091f0
        /*09c4*/ 	.word	0x00000000
        /*09c8*/ 	.word	0x00000000
        /*09cc*/ 	.short	0x010a
        /*09ce*/ 	.byte	0xff
	.zero		1


	//   ....[139]....
        /*09d0*/ 	.word	0x00009250
        /*09d4*/ 	.word	0x00000000
        /*09d8*/ 	.word	0x00000000
        /*09dc*/ 	.short	0x010a
        /*09de*/ 	.byte	0xff
	.zero		1


	//   ....[140]....
        /*09e0*/ 	.word	0x000092b0
        /*09e4*/ 	.word	0x00000000
        /*09e8*/ 	.word	0x00000000
        /*09ec*/ 	.short	0x010a
        /*09ee*/ 	.byte	0xff
	.zero		1


	//   ....[141]....
        /*09f0*/ 	.word	0x00009310
        /*09f4*/ 	.word	0x00000000
        /*09f8*/ 	.word	0x00000000
        /*09fc*/ 	.short	0x010a
        /*09fe*/ 	.byte	0xff
	.zero		1


	//   ....[142]....
        /*0a00*/ 	.word	0x00009370
        /*0a04*/ 	.word	0x00000000
        /*0a08*/ 	.word	0x00000000
        /*0a0c*/ 	.short	0x010a
        /*0a0e*/ 	.byte	0xff
	.zero		1


	//   ....[143]....
        /*0a10*/ 	.word	0x000093d0
        /*0a14*/ 	.word	0x00000000
        /*0a18*/ 	.word	0x00000000
        /*0a1c*/ 	.short	0x010a
        /*0a1e*/ 	.byte	0xff
	.zero		1


	//   ....[144]....
        /*0a20*/ 	.word	0x00009430
        /*0a24*/ 	.word	0x00000000
        /*0a28*/ 	.word	0x00000000
        /*0a2c*/ 	.short	0x010a
        /*0a2e*/ 	.byte	0xff
	.zero		1


	//   ....[145]....
        /*0a30*/ 	.word	0x00009490
        /*0a34*/ 	.word	0x00000000
        /*0a38*/ 	.word	0x00000000
        /*0a3c*/ 	.short	0x010a
        /*0a3e*/ 	.byte	0xff
	.zero		1


	//   ....[146]....
        /*0a40*/ 	.word	0x000094f0
        /*0a44*/ 	.word	0x00000000
        /*0a48*/ 	.word	0x00000000
        /*0a4c*/ 	.short	0x010a
        /*0a4e*/ 	.byte	0xff
	.zero		1


	//   ....[147]....
        /*0a50*/ 	.word	0x00009550
        /*0a54*/ 	.word	0x00000000
        /*0a58*/ 	.word	0x00000000
        /*0a5c*/ 	.short	0x010a
        /*0a5e*/ 	.byte	0xff
	.zero		1


	//   ....[148]....
        /*0a60*/ 	.word	0x000095b0
        /*0a64*/ 	.word	0x00000000
        /*0a68*/ 	.word	0x00000000
        /*0a6c*/ 	.short	0x010a
        /*0a6e*/ 	.byte	0xff
	.zero		1


	//   ....[149]....
        /*0a70*/ 	.word	0x00009610
        /*0a74*/ 	.word	0x00000000
        /*0a78*/ 	.word	0x00000000
        /*0a7c*/ 	.short	0x010a
        /*0a7e*/ 	.byte	0xff
	.zero		1


	//   ....[150]....
        /*0a80*/ 	.word	0x00009660
        /*0a84*/ 	.word	0x00000000
        /*0a88*/ 	.word	0x00000180
        /*0a8c*/ 	.short	0x010a
        /*0a8e*/ 	.byte	0xff
	.zero		1


	//   ....[151]....
        /*0a90*/ 	.word	0x000096c0
        /*0a94*/ 	.word	0x00000000
        /*0a98*/ 	.word	0x00000130
        /*0a9c*/ 	.short	0x010a
        /*0a9e*/ 	.byte	0xff
	.zero		1


	//   ....[152]....
        /*0aa0*/ 	.word	0x00009710
        /*0aa4*/ 	.word	0x00000000
        /*0aa8*/ 	.word	0x00000120
        /*0aac*/ 	.short	0x010a
        /*0aae*/ 	.byte	0xff
	.zero		1


	//   ....[153]....
        /*0ab0*/ 	.word	0x00009770
        /*0ab4*/ 	.word	0x00000000
        /*0ab8*/ 	.word	0x00000130
        /*0abc*/ 	.short	0x010a
        /*0abe*/ 	.byte	0xff
	.zero		1


	//   ....[154]....
        /*0ac0*/ 	.word	0x000097d0
        /*0ac4*/ 	.word	0x00000004
        /*0ac8*/ 	.word	0x00000008
        /*0acc*/ 	.short	0x010a
        /*0ace*/ 	.byte	0xff
	.zero		1


	//   ....[155]....
        /*0ad0*/ 	.word	0x000098b0
        /*0ad4*/ 	.word	0x00000002
        /*0ad8*/ 	.word	0x00000008
        /*0adc*/ 	.short	0x010a
        /*0ade*/ 	.byte	0xff
	.zero		1


	//   ....[156]....
        /*0ae0*/ 	.word	0x00009900
        /*0ae4*/ 	.word	0x00000000
        /*0ae8*/ 	.word	0x00000120
        /*0aec*/ 	.short	0x010a
        /*0aee*/ 	.byte	0xff
	.zero		1


	//   ....[157]....
        /*0af0*/ 	.word	0x00009960
        /*0af4*/ 	.word	0x00000000
        /*0af8*/ 	.word	0x00000160
        /*0afc*/ 	.short	0x010a
        /*0afe*/ 	.byte	0xff
	.zero		1


	//   ....[158]....
        /*0b00*/ 	.word	0x000099c0
        /*0b04*/ 	.word	0x00000000
        /*0b08*/ 	.word	0x00000000
        /*0b0c*/ 	.short	0x010a
        /*0b0e*/ 	.byte	0xff
	.zero		1


	//   ....[159]....
        /*0b10*/ 	.word	0x00009a20
        /*0b14*/ 	.word	0x00000000
        /*0b18*/ 	.word	0x00000000
        /*0b1c*/ 	.short	0x010a
        /*0b1e*/ 	.byte	0xff
	.zero		1


	//   ....[160]....
        /*0b20*/ 	.word	0x00009a80
        /*0b24*/ 	.word	0x00000000
        /*0b28*/ 	.word	0x00000000
        /*0b2c*/ 	.short	0x010a
        /*0b2e*/ 	.byte	0xff
	.zero		1


	//   ....[161]....
        /*0b30*/ 	.word	0x00009ae0
        /*0b34*/ 	.word	0x00000000
        /*0b38*/ 	.word	0x00000000
        /*0b3c*/ 	.short	0x010a
        /*0b3e*/ 	.byte	0xff
	.zero		1


	//   ....[162]....
        /*0b40*/ 	.word	0x00009b40
        /*0b44*/ 	.word	0x00000000
        /*0b48*/ 	.word	0x000001a0
        /*0b4c*/ 	.short	0x010a
        /*0b4e*/ 	.byte	0xff
	.zero		1


	//   ....[163]....
        /*0b50*/ 	.word	0x00009b90
        /*0b54*/ 	.word	0x00000000
        /*0b58*/ 	.word	0x00000120
        /*0b5c*/ 	.short	0x010a
        /*0b5e*/ 	.byte	0xff
	.zero		1


	//   ....[164]....
        /*0b60*/ 	.word	0x00009bf0
        /*0b64*/ 	.word	0x00000000
        /*0b68*/ 	.word	0x00000118
        /*0b6c*/ 	.short	0x010a
        /*0b6e*/ 	.byte	0xff
	.zero		1


	//   ....[165]....
        /*0b70*/ 	.word	0x00009c50
        /*0b74*/ 	.word	0x00000003
        /*0b78*/ 	.word	0x000000f0
        /*0b7c*/ 	.short	0x010a
        /*0b7e*/ 	.byte	0xff
	.zero		1


	//   ....[166]....
        /*0b80*/ 	.word	0x00009cb0
        /*0b84*/ 	.word	0x00000003
        /*0b88*/ 	.word	0x000000f8
        /*0b8c*/ 	.short	0x010a
        /*0b8e*/ 	.byte	0xff
	.zero		1


	//   ....[167]....
        /*0b90*/ 	.word	0x00009d10
        /*0b94*/ 	.word	0x00000003
        /*0b98*/ 	.word	0x00000100
        /*0b9c*/ 	.short	0x010a
        /*0b9e*/ 	.byte	0xff
	.zero		1


	//   ....[168]....
        /*0ba0*/ 	.word	0x00009d70
        /*0ba4*/ 	.word	0x00000003
        /*0ba8*/ 	.word	0x00000108
        /*0bac*/ 	.short	0x010a
        /*0bae*/ 	.byte	0xff
	.zero		1


	//   ....[169]....
        /*0bb0*/ 	.word	0x00009dd0
        /*0bb4*/ 	.word	0x00000000
        /*0bb8*/ 	.word	0x000000f0
        /*0bbc*/ 	.short	0x010a
        /*0bbe*/ 	.byte	0xff
	.zero		1


	//   ....[170]....
        /*0bc0*/ 	.word	0x00009e30
        /*0bc4*/ 	.word	0x00000000
        /*0bc8*/ 	.word	0x000000f8
        /*0bcc*/ 	.short	0x010a
        /*0bce*/ 	.byte	0xff
	.zero		1


	//   ....[171]....
        /*0bd0*/ 	.word	0x00009e90
        /*0bd4*/ 	.word	0x00000000
        /*0bd8*/ 	.word	0x00000100
        /*0bdc*/ 	.short	0x010a
        /*0bde*/ 	.byte	0xff
	.zero		1


	//   ....[172]....
        /*0be0*/ 	.word	0x00009ee0
        /*0be4*/ 	.word	0x00000000
        /*0be8*/ 	.word	0x00000120
        /*0bec*/ 	.short	0x010a
        /*0bee*/ 	.byte	0xff
	.zero		1


	//   ....[173]....
        /*0bf0*/ 	.word	0x00009f30
        /*0bf4*/ 	.word	0x00000003
        /*0bf8*/ 	.word	0x000000d0
        /*0bfc*/ 	.short	0x010a
        /*0bfe*/ 	.byte	0xff
	.zero		1


	//   ....[174]....
        /*0c00*/ 	.word	0x00009f80
        /*0c04*/ 	.word	0x00000072
        /*0c08*/ 	.word	0x00000140
        /*0c0c*/ 	.short	0x010a
        /*0c0e*/ 	.byte	0xff
	.zero		1


	//----- nvinfo : EIATTR_NUM_MBARRIERS
	.align		4
.L_49:
        /*0c10*/ 	.byte	0x03, 0x38
        /*0c12*/ 	.short	0x0035


	//----- nvinfo : EIATTR_EXIT_INSTR_OFFSETS
	.align		4
        /*0c14*/ 	.byte	0x04, 0x1c
        /*0c16*/ 	.short	(.L_51 - .L_50)


	//   ....[0]....
.L_50:
        /*0c18*/ 	.word	0x00002e10


	//   ....[1]....
        /*0c1c*/ 	.word	0x00003310


	//   ....[2]....
        /*0c20*/ 	.word	0x00003370


	//   ....[3]....
        /*0c24*/ 	.word	0x000046f0


	//   ....[4]....
        /*0c28*/ 	.word	0x000058e0


	//   ....[5]....
        /*0c2c*/ 	.word	0x00005920


	//   ....[6]....
        /*0c30*/ 	.word	0x00008f40


	//   ....[7]....
        /*0c34*/ 	.word	0x00008fc0


	//   ....[8]....
        /*0c38*/ 	.word	0x00008ff0


	//   ....[9]....
        /*0c3c*/ 	.word	0x00009070


	//----- nvinfo : EIATTR_MAX_THREADS
	.align		4
.L_51:
        /*0c40*/ 	.byte	0x04, 0x05
        /*0c42*/ 	.short	(.L_53 - .L_52)
.L_52:
        /*0c44*/ 	.word	0x00000100
        /*0c48*/ 	.word	0x00000001
        /*0c4c*/ 	.word	0x00000001


	//----- nvinfo : EIATTR_CRS_STACK_SIZE
	.align		4
.L_53:
        /*0c50*/ 	.byte	0x04, 0x1e
        /*0c52*/ 	.short	(.L_55 - .L_54)
.L_54:
        /*0c54*/ 	.word	0x00000000


	//----- nvinfo : EIATTR_CBANK_PARAM_SIZE
	.align		4
.L_55:
        /*0c58*/ 	.byte	0x03, 0x19
        /*0c5a*/ 	.short	0x0800


	//----- nvinfo : EIATTR_PARAM_CBANK
	.align		4
        /*0c5c*/ 	.byte	0x04, 0x0a
        /*0c5e*/ 	.short	(.L_57 - .L_56)
	.align		4
.L_56:
        /*0c60*/ 	.word	index@(.nv.constant0._ZN7cutlass13device_kernelINS_4gemm6kernel13GemmUniversalIN4cute5tupleIJiiiiEEENS1_10collective13CollectiveMmaINS1_35MainloopSm100TmaUmmaWarpSpecializedILi13ELi2ELi4ENS5_IJNS4_1CILi2EEENSA_ILi1EEESC_EEEEENS5_IJNSA_ILi128EEESF_NSA_ILi64EEEEEENS_10bfloat16_tENS5_IJlSC_lEEESI_SJ_NS4_8TiledMMAINS4_8MMA_AtomIJNS4_26SM100_MMA_F16BF16_2x1SM_SSISI_SI_fLi128ELi128ELNS4_4UMMA5MajorE0ELSO_0ELNSN_7ScaleInE0ELSP_0EEEEEENS4_6LayoutINS5_IJSC_SC_SC_EEENS5_IJNSA_ILi0EEESU_SU_EEEEENS5_IJNS4_10UnderscoreESX_SX_EEEEENS4_18SM100_TMA_2SM_LOADENS4_14ComposedLayoutINS4_7SwizzleILi3ELi4ELi3EEENS4_18smem_ptr_flag_bitsILi16EEENSS_INS5_IJNSA_ILi8EEESG_EEENS5_IJSG_SC_EEEEEEEvNS4_8identityES10_S1A_vS1B_EENS_8epilogue10collective18CollectiveEpilogueINS1D_23Sm100TmaWarpSpecializedILi4ELi2ELi16ELb1ELb0EEEJNS5_IJSG_SF_SG_EEENS5_IJNSS_ISG_SC_EENSS_INS5_IJNSA_ILi16EEESB_EEENS5_IJSC_SG_EEEEEEEESI_SJ_SI_SJ_NS1D_6fusion15FusionCallbacksIS1H_NS1P_13LinCombEltActINS1D_6thread4SiLuESI_fSI_fLNS_15FloatRoundStyleE2EEES1I_S1O_JEEENS4_5SM1004TMEM4LOAD26SM100_TMEM_LOAD_32dp32b16xENS4_13SM90_TMA_LOADENS11_INS12_ILi1ELi4ELi3EEES15_NSS_INS5_IJS16_S1K_EEENS5_IJS1K_SC_EEEEEEENS4_39AutoVectorizingCopyWithAssumedAlignmentILi128EEENS4_14SM90_TMA_STOREES26_S28_S28_EEEvvEEEEvNT_6ParamsE)
        /*0c64*/ 	.short	0x0380
        /*0c66*/ 	.short	0x0800


	//----- nvinfo : EIATTR_SW_WAR
	.align		4
.L_57:
        /*0c68*/ 	.byte	0x04, 0x36
        /*0c6a*/ 	.short	(.L_59 - .L_58)
.L_58:
        /*0c6c*/ 	.word	0x00000008
.L_59:


//--------------------- .nv.callgraph             --------------------------
	.section	.nv.callgraph,"",@"SHT_CUDA_CALLGRAPH"
	.align	4
	.sectionentsize	8
	.align		4
        /*0000*/ 	.word	0x00000000
	.align		4
        /*0004*/ 	.word	0xffffffff
	.align		4
        /*0008*/ 	.word	index@(_ZN7cutlass13device_kernelINS_4gemm6kernel13GemmUniversalIN4cute5tupleIJiiiiEEENS1_10collective13CollectiveMmaINS1_35MainloopSm100TmaUmmaWarpSpecializedILi13ELi2ELi4ENS5_IJNS4_1CILi2EEENSA_ILi1EEESC_EEEEENS5_IJNSA_ILi128EEESF_NSA_ILi64EEEEEENS_10bfloat16_tENS5_IJlSC_lEEESI_SJ_NS4_8TiledMMAINS4_8MMA_AtomIJNS4_26SM100_MMA_F16BF16_2x1SM_SSISI_SI_fLi128ELi128ELNS4_4UMMA5MajorE0ELSO_0ELNSN_7ScaleInE0ELSP_0EEEEEENS4_6LayoutINS5_IJSC_SC_SC_EEENS5_IJNSA_ILi0EEESU_SU_EEEEENS5_IJNS4_10UnderscoreESX_SX_EEEEENS4_18SM100_TMA_2SM_LOADENS4_14ComposedLayoutINS4_7SwizzleILi3ELi4ELi3EEENS4_18smem_ptr_flag_bitsILi16EEENSS_INS5_IJNSA_ILi8EEESG_EEENS5_IJSG_SC_EEEEEEEvNS4_8identityES10_S1A_vS1B_EENS_8epilogue10collective18CollectiveEpilogueINS1D_23Sm100TmaWarpSpecializedILi4ELi2ELi16ELb1ELb0EEEJNS5_IJSG_SF_SG_EEENS5_IJNSS_ISG_SC_EENSS_INS5_IJNSA_ILi16EEESB_EEENS5_IJSC_SG_EEEEEEEESI_SJ_SI_SJ_NS1D_6fusion15FusionCallbacksIS1H_NS1P_13LinCombEltActINS1D_6thread4SiLuESI_fSI_fLNS_15FloatRoundStyleE2EEES1I_S1O_JEEENS4_5SM1004TMEM4LOAD26SM100_TMEM_LOAD_32dp32b16xENS4_13SM90_TMA_LOADENS11_INS12_ILi1ELi4ELi3EEES15_NSS_INS5_IJS16_S1K_EEENS5_IJS1K_SC_EEEEEEENS4_39AutoVectorizingCopyWithAssumedAlignmentILi128EEENS4_14SM90_TMA_STOREES26_S28_S28_EEEvvEEEEvNT_6ParamsE)
	.align		4
        /*000c*/ 	.word	index@(__assertfail)
	.align		4
        /*0010*/ 	.word	0x00000000
	.align		4
        /*0014*/ 	.word	0xfffffffe
	.align		4
        /*0018*/ 	.word	0x00000000
	.align		4
        /*001c*/ 	.word	0xfffffffd
	.align		4
        /*0020*/ 	.word	0x00000000
	.align		4
        /*0024*/ 	.word	0xfffffffc


//--------------------- .nv.constant4             --------------------------
	.section	.nv.constant4,"a",@progbits
	.align	8
	.align		8
.nv.constant4:
        /*0000*/ 	.dword	__assertfail
	.align		8
        /*0008*/ 	.dword	__unnamed_1
	.align		8
        /*0010*/ 	.dword	__unnamed_2
	.align		8
        /*0018*/ 	.dword	_ZN39_INTERNAL_a5ba6e35_4_k_cu_438ad2cd_29794cuda3std3__45__cpo5beginE
	.align		8
        /*0020*/ 	.dword	_ZN39_INTERNAL_a5ba6e35_4_k_cu_438ad2cd_29794cuda3std3__45__cpo3endE
	.align		8
        /*0028*/ 	.dword	_ZN39_INTERNAL_a5ba6e35_4_k_cu_438ad2cd_29794cuda3std3__45__cpo6cbeginE
	.align		8
        /*0030*/ 	.dword	_ZN39_INTERNAL_a5ba6e35_4_k_cu_438ad2cd_29794cuda3std3__45__cpo4cendE
	.align		8
        /*0038*/ 	.dword	_ZN39_INTERNAL_a5ba6e35_4_k_cu_438ad2cd_29794cuda3std3__441_GLOBAL__N__a5ba6e35_4_k_cu_438ad2cd_29796ignoreE
	.align		8
        /*0040*/ 	.dword	_ZN39_INTERNAL_a5ba6e35_4_k_cu_438ad2cd_29794cuda3std3__419piecewise_constructE
	.align		8
        /*0048*/ 	.dword	_ZN39_INTERNAL_a5ba6e35_4_k_cu_438ad2cd_29794cuda3std3__48in_placeE
	.align		8
        /*0050*/ 	.dword	_ZN39_INTERNAL_a5ba6e35_4_k_cu_438ad2cd_29794cuda3std6ranges3__45__cpo4swapE
	.align		8
        /*0058*/ 	.dword	_ZN39_INTERNAL_a5ba6e35_4_k_cu_438ad2cd_29794cuda3std6ranges3__45__cpo9iter_moveE
	.align		8
        /*0060*/ 	.dword	_ZN39_INTERNAL_a5ba6e35_4_k_cu_438ad2cd_29794cute7productE
	.align		8
        /*0068*/ 	.dword	_ZN39_INTERNAL_a5ba6e35_4_k_cu_438ad2cd_29794cute1_E
	.align		8
        /*0070*/ 	.dword	$str$25
	.align		8
        /*0078*/ 	.dword	$str$26
	.align		8
        /*0080*/ 	.dword	$str$27
	.align		8
        /*0088*/ 	.dword	$str$28


//--------------------- .text._ZN7cutlass13device_kernelINS_4gemm6kernel13GemmUniversalIN4cute5tupleIJiiiiEEENS1_10collective13CollectiveMmaINS1_35MainloopSm100TmaUmmaWarpSpecializedILi13ELi2ELi4ENS5_IJNS4_1CILi2EEENSA_ILi1EEESC_EEEEENS5_IJNSA_ILi128EEESF_NSA_ILi64EEEEEENS_10bfloat16_tENS5_IJlSC_lEEESI_SJ_NS4_8TiledMMAINS4_8MMA_AtomIJNS4_26SM100_MMA_F16BF16_2x1SM_SSISI_SI_fLi128ELi128ELNS4_4UMMA5MajorE0ELSO_0ELNSN_7ScaleInE0ELSP_0EEEEEENS4_6LayoutINS5_IJSC_SC_SC_EEENS5_IJNSA_ILi0EEESU_SU_EEEEENS5_IJNS4_10UnderscoreESX_SX_EEEEENS4_18SM100_TMA_2SM_LOADENS4_14ComposedLayoutINS4_7SwizzleILi3ELi4ELi3EEENS4_18smem_ptr_flag_bitsILi16EEENSS_INS5_IJNSA_ILi8EEESG_EEENS5_IJSG_SC_EEEEEEEvNS4_8identityES10_S1A_vS1B_EENS_8epilogue10collective18CollectiveEpilogueINS1D_23Sm100TmaWarpSpecializedILi4ELi2ELi16ELb1ELb0EEEJNS5_IJSG_SF_SG_EEENS5_IJNSS_ISG_SC_EENSS_INS5_IJNSA_ILi16EEESB_EEENS5_IJSC_SG_EEEEEEEESI_SJ_SI_SJ_NS1D_6fusion15FusionCallbacksIS1H_NS1P_13LinCombEltActINS1D_6thread4SiLuESI_fSI_fLNS_15FloatRoundStyleE2EEES1I_S1O_JEEENS4_5SM1004TMEM4LOAD26SM100_TMEM_LOAD_32dp32b16xENS4_13SM90_TMA_LOADENS11_INS12_ILi1ELi4ELi3EEES15_NSS_INS5_IJS16_S1K_EEENS5_IJS1K_SC_EEEEEEENS4_39AutoVectorizingCopyWithAssumedAlignmentILi128EEENS4_14SM90_TMA_STOREES26_S28_S28_EEEvvEEEEvNT_6ParamsE --------------------------
	.section	.text._ZN7cutlass13device_kernelINS_4gemm6kernel13GemmUniversalIN4cute5tupleIJiiiiEEENS1_10collective13CollectiveMmaINS1_35MainloopSm100TmaUmmaWarpSpecializedILi13ELi2ELi4ENS5_IJNS4_1CILi2EEENSA_ILi1EEESC_EEEEENS5_IJNSA_ILi128EEESF_NSA_ILi64EEEEEENS_10bfloat16_tENS5_IJlSC_lEEESI_SJ_NS4_8TiledMMAINS4_8MMA_AtomIJNS4_26SM100_MMA_F16BF16_2x1SM_SSISI_SI_fLi128ELi128ELNS4_4UMMA5MajorE0ELSO_0ELNSN_7ScaleInE0ELSP_0EEEEEENS4_6LayoutINS5_IJSC_SC_SC_EEENS5_IJNSA_ILi0EEESU_SU_EEEEENS5_IJNS4_10UnderscoreESX_SX_EEEEENS4_18SM100_TMA_2SM_LOADENS4_14ComposedLayoutINS4_7SwizzleILi3ELi4ELi3EEENS4_18smem_ptr_flag_bitsILi16EEENSS_INS5_IJNSA_ILi8EEESG_EEENS5_IJSG_SC_EEEEEEEvNS4_8identityES10_S1A_vS1B_EENS_8epilogue10collective18CollectiveEpilogueINS1D_23Sm100TmaWarpSpecializedILi4ELi2ELi16ELb1ELb0EEEJNS5_IJSG_SF_SG_EEENS5_IJNSS_ISG_SC_EENSS_INS5_IJNSA_ILi16EEESB_EEENS5_IJSC_SG_EEEEEEEESI_SJ_SI_SJ_NS1D_6fusion15FusionCallbacksIS1H_NS1P_13LinCombEltActINS1D_6thread4SiLuESI_fSI_fLNS_15FloatRoundStyleE2EEES1I_S1O_JEEENS4_5SM1004TMEM4LOAD26SM100_TMEM_LOAD_32dp32b16xENS4_13SM90_TMA_LOADENS11_INS12_ILi1ELi4ELi3EEES15_NSS_INS5_IJS16_S1K_EEENS5_IJS1K_SC_EEEEEEENS4_39AutoVectorizingCopyWithAssumedAlignmentILi128EEENS4_14SM90_TMA_STOREES26_S28_S28_EEEvvEEEEvNT_6ParamsE,"ax",@progbits
	.align	128
.text._ZN7cutlass13device_kernelINS_4gemm6kernel13GemmUniversalIN4cute5tupleIJiiiiEEENS1_10collective13CollectiveMmaINS1_35MainloopSm100TmaUmmaWarpSpecializedILi13ELi2ELi4ENS5_IJNS4_1CILi2EEENSA_ILi1EEESC_EEEEENS5_IJNSA_ILi128EEESF_NSA_ILi64EEEEEENS_10bfloat16_tENS5_IJlSC_lEEESI_SJ_NS4_8TiledMMAINS4_8MMA_AtomIJNS4_26SM100_MMA_F16BF16_2x1SM_SSISI_SI_fLi128ELi128ELNS4_4UMMA5MajorE0ELSO_0ELNSN_7ScaleInE0ELSP_0EEEEEENS4_6LayoutINS5_IJSC_SC_SC_EEENS5_IJNSA_ILi0EEESU_SU_EEEEENS5_IJNS4_10UnderscoreESX_SX_EEEEENS4_18SM100_TMA_2SM_LOADENS4_14ComposedLayoutINS4_7SwizzleILi3ELi4ELi3EEENS4_18smem_ptr_flag_bitsILi16EEENSS_INS5_IJNSA_ILi8EEESG_EEENS5_IJSG_SC_EEEEEEEvNS4_8identityES10_S1A_vS1B_EENS_8epilogue10collective18CollectiveEpilogueINS1D_23Sm100TmaWarpSpecializedILi4ELi2ELi16ELb1ELb0EEEJNS5_IJSG_SF_SG_EEENS5_IJNSS_ISG_SC_EENSS_INS5_IJNSA_ILi16EEESB_EEENS5_IJSC_SG_EEEEEEEESI_SJ_SI_SJ_NS1D_6fusion15FusionCallbacksIS1H_NS1P_13LinCombEltActINS1D_6thread4SiLuESI_fSI_fLNS_15FloatRoundStyleE2EEES1I_S1O_JEEENS4_5SM1004TMEM4LOAD26SM100_TMEM_LOAD_32dp32b16xENS4_13SM90_TMA_LOADENS11_INS12_ILi1ELi4ELi3EEES15_NSS_INS5_IJS16_S1K_EEENS5_IJS1K_SC_EEEEEEENS4_39AutoVectorizingCopyWithAssumedAlignmentILi128EEENS4_14SM90_TMA_STOREES26_S28_S28_EEEvvEEEEvNT_6ParamsE:
        .type           _ZN7cutlass13device_kernelINS_4gemm6kernel13GemmUniversalIN4cute5tupleIJiiiiEEENS1_10collective13CollectiveMmaINS1_35MainloopSm100TmaUmmaWarpSpecializedILi13ELi2ELi4ENS5_IJNS4_1CILi2EEENSA_ILi1EEESC_EEEEENS5_IJNSA_ILi128EEESF_NSA_ILi64EEEEEENS_10bfloat16_tENS5_IJlSC_lEEESI_SJ_NS4_8TiledMMAINS4_8MMA_AtomIJNS4_26SM100_MMA_F16BF16_2x1SM_SSISI_SI_fLi128ELi128ELNS4_4UMMA5MajorE0ELSO_0ELNSN_7ScaleInE0ELSP_0EEEEEENS4_6LayoutINS5_IJSC_SC_SC_EEENS5_IJNSA_ILi0EEESU_SU_EEEEENS5_IJNS4_10UnderscoreESX_SX_EEEEENS4_18SM100_TMA_2SM_LOADENS4_14ComposedLayoutINS4_7SwizzleILi3ELi4ELi3EEENS4_18smem_ptr_flag_bitsILi16EEENSS_INS5_IJNSA_ILi8EEESG_EEENS5_IJSG_SC_EEEEEEEvNS4_8identityES10_S1A_vS1B_EENS_8epilogue10collective18CollectiveEpilogueINS1D_23Sm100TmaWarpSpecializedILi4ELi2ELi16ELb1ELb0EEEJNS5_IJSG_SF_SG_EEENS5_IJNSS_ISG_SC_EENSS_INS5_IJNSA_ILi16EEESB_EEENS5_IJSC_SG_EEEEEEEESI_SJ_SI_SJ_NS1D_6fusion15FusionCallbacksIS1H_NS1P_13LinCombEltActINS1D_6thread4SiLuESI_fSI_fLNS_15FloatRoundStyleE2EEES1I_S1O_JEEENS4_5SM1004TMEM4LOAD26SM100_TMEM_LOAD_32dp32b16xENS4_13SM90_TMA_LOADENS11_INS12_ILi1ELi4ELi3EEES15_NSS_INS5_IJS16_S1K_EEENS5_IJS1K_SC_EEEEEEENS4_39AutoVectorizingCopyWithAssumedAlignmentILi128EEENS4_14SM90_TMA_STOREES26_S28_S28_EEEvvEEEEvNT_6ParamsE,@function
        .size           _ZN7cutlass13device_kernelINS_4gemm6kernel13GemmUniversalIN4cute5tupleIJiiiiEEENS1_10collective13CollectiveMmaINS1_35MainloopSm100TmaUmmaWarpSpecializedILi13ELi2ELi4ENS5_IJNS4_1CILi2EEENSA_ILi1EEESC_EEEEENS5_IJNSA_ILi128EEESF_NSA_ILi64EEEEEENS_10bfloat16_tENS5_IJlSC_lEEESI_SJ_NS4_8TiledMMAINS4_8MMA_AtomIJNS4_26SM100_MMA_F16BF16_2x1SM_SSISI_SI_fLi128ELi128ELNS4_4UMMA5MajorE0ELSO_0ELNSN_7ScaleInE0ELSP_0EEEEEENS4_6LayoutINS5_IJSC_SC_SC_EEENS5_IJNSA_ILi0EEESU_SU_EEEEENS5_IJNS4_10UnderscoreESX_SX_EEEEENS4_18SM100_TMA_2SM_LOADENS4_14ComposedLayoutINS4_7SwizzleILi3ELi4ELi3EEENS4_18smem_ptr_flag_bitsILi16EEENSS_INS5_IJNSA_ILi8EEESG_EEENS5_IJSG_SC_EEEEEEEvNS4_8identityES10_S1A_vS1B_EENS_8epilogue10collective18CollectiveEpilogueINS1D_23Sm100TmaWarpSpecializedILi4ELi2ELi16ELb1ELb0EEEJNS5_IJSG_SF_SG_EEENS5_IJNSS_ISG_SC_EENSS_INS5_IJNSA_ILi16EEESB_EEENS5_IJSC_SG_EEEEEEEESI_SJ_SI_SJ_NS1D_6fusion15FusionCallbacksIS1H_NS1P_13LinCombEltActINS1D_6thread4SiLuESI_fSI_fLNS_15FloatRoundStyleE2EEES1I_S1O_JEEENS4_5SM1004TMEM4LOAD26SM100_TMEM_LOAD_32dp32b16xENS4_13SM90_TMA_LOADENS11_INS12_ILi1ELi4ELi3EEES15_NSS_INS5_IJS16_S1K_EEENS5_IJS1K_SC_EEEEEEENS4_39AutoVectorizingCopyWithAssumedAlignmentILi128EEENS4_14SM90_TMA_STOREES26_S28_S28_EEEvvEEEEvNT_6ParamsE,(.L_x_262 - _ZN7cutlass13device_kernelINS_4gemm6kernel13GemmUniversalIN4cute5tupleIJiiiiEEENS1_10collective13CollectiveMmaINS1_35MainloopSm100TmaUmmaWarpSpecializedILi13ELi2ELi4ENS5_IJNS4_1CILi2EEENSA_ILi1EEESC_EEEEENS5_IJNSA_ILi128EEESF_NSA_ILi64EEEEEENS_10bfloat16_tENS5_IJlSC_lEEESI_SJ_NS4_8TiledMMAINS4_8MMA_AtomIJNS4_26SM100_MMA_F16BF16_2x1SM_SSISI_SI_fLi128ELi128ELNS4_4UMMA5MajorE0ELSO_0ELNSN_7ScaleInE0ELSP_0EEEEEENS4_6LayoutINS5_IJSC_SC_SC_EEENS5_IJNSA_ILi0EEESU_SU_EEEEENS5_IJNS4_10UnderscoreESX_SX_EEEEENS4_18SM100_TMA_2SM_LOADENS4_14ComposedLayoutINS4_7SwizzleILi3ELi4ELi3EEENS4_18smem_ptr_flag_bitsILi16EEENSS_INS5_IJNSA_ILi8EEESG_EEENS5_IJSG_SC_EEEEEEEvNS4_8identityES10_S1A_vS1B_EENS_8epilogue10collective18CollectiveEpilogueINS1D_23Sm100TmaWarpSpecializedILi4ELi2ELi16ELb1ELb0EEEJNS5_IJSG_SF_SG_EEENS5_IJNSS_ISG_SC_EENSS_INS5_IJNSA_ILi16EEESB_EEENS5_IJSC_SG_EEEEEEEESI_SJ_SI_SJ_NS1D_6fusion15FusionCallbacksIS1H_NS1P_13LinCombEltActINS1D_6thread4SiLuESI_fSI_fLNS_15FloatRoundStyleE2EEES1I_S1O_JEEENS4_5SM1004TMEM4LOAD26SM100_TMEM_LOAD_32dp32b16xENS4_13SM90_TMA_LOADENS11_INS12_ILi1ELi4ELi3EEES15_NSS_INS5_IJS16_S1K_EEENS5_IJS1K_SC_EEEEEEENS4_39AutoVectorizingCopyWithAssumedAlignmentILi128EEENS4_14SM90_TMA_STOREES26_S28_S28_EEEvvEEEEvNT_6ParamsE)
        .other          _ZN7cutlass13device_kernelINS_4gemm6kernel13GemmUniversalIN4cute5tupleIJiiiiEEENS1_10collective13CollectiveMmaINS1_35MainloopSm100TmaUmmaWarpSpecializedILi13ELi2ELi4ENS5_IJNS4_1CILi2EEENSA_ILi1EEESC_EEEEENS5_IJNSA_ILi128EEESF_NSA_ILi64EEEEEENS_10bfloat16_tENS5_IJlSC_lEEESI_SJ_NS4_8TiledMMAINS4_8MMA_AtomIJNS4_26SM100_MMA_F16BF16_2x1SM_SSISI_SI_fLi128ELi128ELNS4_4UMMA5MajorE0ELSO_0ELNSN_7ScaleInE0ELSP_0EEEEEENS4_6LayoutINS5_IJSC_SC_SC_EEENS5_IJNSA_ILi0EEESU_SU_EEEEENS5_IJNS4_10UnderscoreESX_SX_EEEEENS4_18SM100_TMA_2SM_LOADENS4_14ComposedLayoutINS4_7SwizzleILi3ELi4ELi3EEENS4_18smem_ptr_flag_bitsILi16EEENSS_INS5_IJNSA_ILi8EEESG_EEENS5_IJSG_SC_EEEEEEEvNS4_8identityES10_S1A_vS1B_EENS_8epilogue10collective18CollectiveEpilogueINS1D_23Sm100TmaWarpSpecializedILi4ELi2ELi16ELb1ELb0EEEJNS5_IJSG_SF_SG_EEENS5_IJNSS_ISG_SC_EENSS_INS5_IJNSA_ILi16EEESB_EEENS5_IJSC_SG_EEEEEEEESI_SJ_SI_SJ_NS1D_6fusion15FusionCallbacksIS1H_NS1P_13LinCombEltActINS1D_6thread4SiLuESI_fSI_fLNS_15FloatRoundStyleE2EEES1I_S1O_JEEENS4_5SM1004TMEM4LOAD26SM100_TMEM_LOAD_32dp32b16xENS4_13SM90_TMA_LOADENS11_INS12_ILi1ELi4ELi3EEES15_NSS_INS5_IJS16_S1K_EEENS5_IJS1K_SC_EEEEEEENS4_39AutoVectorizingCopyWithAssumedAlignmentILi128EEENS4_14SM90_TMA_STOREES26_S28_S28_EEEvvEEEEvNT_6ParamsE,@"STO_CUDA_ENTRY STV_DEFAULT"
_ZN7cutlass13device_kernelINS_4gemm6kernel13GemmUniversalIN4cute5tupleIJiiiiEEENS1_10collective13CollectiveMmaINS1_35MainloopSm100TmaUmmaWarpSpecializedILi13ELi2ELi4ENS5_IJNS4_1CILi2EEENSA_ILi1EEESC_EEEEENS5_IJNSA_ILi128EEESF_NSA_ILi64EEEEEENS_10bfloat16_tENS5_IJlSC_lEEESI_SJ_NS4_8TiledMMAINS4_8MMA_AtomIJNS4_26SM100_MMA_F16BF16_2x1SM_SSISI_SI_fLi128ELi128ELNS4_4UMMA5MajorE0ELSO_0ELNSN_7ScaleInE0ELSP_0EEEEEENS4_6LayoutINS5_IJSC_SC_SC_EEENS5_IJNSA_ILi0EEESU_SU_EEEEENS5_IJNS4_10UnderscoreESX_SX_EEEEENS4_18SM100_TMA_2SM_LOADENS4_14ComposedLayoutINS4_7SwizzleILi3ELi4ELi3EEENS4_18smem_ptr_flag_bitsILi16EEENSS_INS5_IJNSA_ILi8EEESG_EEENS5_IJSG_SC_EEEEEEEvNS4_8identityES10_S1A_vS1B_EENS_8epilogue10collective18CollectiveEpilogueINS1D_23Sm100TmaWarpSpecializedILi4ELi2ELi16ELb1ELb0EEEJNS5_IJSG_SF_SG_EEENS5_IJNSS_ISG_SC_EENSS_INS5_IJNSA_ILi16EEESB_EEENS5_IJSC_SG_EEEEEEEESI_SJ_SI_SJ_NS1D_6fusion15FusionCallbacksIS1H_NS1P_13LinCombEltActINS1D_6thread4SiLuESI_fSI_fLNS_15FloatRoundStyleE2EEES1I_S1O_JEEENS4_5SM1004TMEM4LOAD26SM100_TMEM_LOAD_32dp32b16xENS4_13SM90_TMA_LOADENS11_INS12_ILi1ELi4ELi3EEES15_NSS_INS5_IJS16_S1K_EEENS5_IJS1K_SC_EEEEEEENS4_39AutoVectorizingCopyWithAssumedAlignmentILi128EEENS4_14SM90_TMA_STOREES26_S28_S28_EEEvvEEEEvNT_6ParamsE:
[----:B------:R-:W1:Y:S01]  /*0000*/  LDC R1, c[0x0][0x37c] ;  /* 0x0000df00ff017b82 */ /* 0x000e620000000800 */
[----:B------:R-:W2:Y:S01]  /*0010*/  S2R R109, SR_TID.X ;  /* 0x00000000006d7919 */ /* 0x000ea20000002100 */
[----:B------:R-:W3:Y:S06]  /*0020*/  LDCU.64 UR8, c[0x0][0x890] ;  /* 0x00011200ff0877ac */ /* 0x000eec0008000a00 */
[----:B------:R-:W4:Y:S01]  /*0030*/  S2UR UR37, SR_CgaCtaId ;  /* 0x00000000002579c3 */ /* 0x000f220000008800 */
[----:B------:R-:W-:Y:S02]  /*0040*/  PRMT R89, RZ, 0x7610, R89 ;  /* 0x00007610ff597816 */ /* 0x000fe40000000059 */
[----:B------:R-:W-:Y:S01]  /*0050*/  ELECT P0, URZ, PT ;  /* 0x0000000000ff782f */ /* 0x000fe20003800000 */
[----:B------:R-:W1:Y:S01]  /*0060*/  LDCU.64 UR38, c[0x0][0x358] ;  /* 0x00006b00ff2677ac */ /* 0x000e620008000a00 */
[----:B---3--:R-:W-:-:S04]  /*0070*/  UISETP.NE.U32.AND UP2, UPT, UR8, URZ, UPT ;  /* 0x000000ff0800728c */ /* 0x008fc8000bf45070 */
[----:B------:R-:W-:Y:S02]  /*0080*/  UISETP.NE.AND.EX UP2, UPT, UR9, URZ, UPT, UP2 ;  /* 0x000000ff0900728c */ /* 0x000fe4000bf45320 */
[----:B----4-:R-:W-:Y:S02]  /*0090*/  ULOP3.LUT UR5, UR37, 0x1, URZ, 0xc0, !UPT ;  /* 0x0000000125057892 */ /* 0x010fe4000f8ec0ff */
[----:B------:R-:W-:Y:S01]  /*00a0*/  ULOP3.LUT UR4, UR37, 0x1, URZ, 0x3c, !UPT ;  /* 0x0000000125047892 */ /* 0x000fe2000f8e3cff */
[----:B--2---:R-:W-:-:S05]  /*00b0*/  SHF.R.U32.HI R110, RZ, 0x5, R109 ;  /* 0x00000005ff6e7819 */ /* 0x004fca000001166d */
[----:B------:R-:W2:Y:S02]  /*00c0*/  SHFL.IDX PT, R0, R110, RZ, 0x1f ;  /* 0x00001fff6e007589 */ /* 0x000ea400000e0000 */
[----:B--2---:R-:W-:Y:S01]  /*00d0*/  R2UR UR10, R0 ;  /* 0x00000000000a72ca */ /* 0x004fe200000e0000 */
[----:B-1----:R-:W-:Y:S05]  /*00e0*/  BRA.U UP2, `(.L_x_0) ;  /* 0x00000001022c7547 */ /* 0x002fea000b800000 */
[----:B------:R-:W1:Y:S02]  /*00f0*/  LDCU.64 UR6, c[0x0][0x888] ;  /* 0x00011100ff0677ac */ /* 0x000e640008000a00 */
[----:B-1----:R-:W-:-:S04]  /*0100*/  UISETP.NE.U32.AND UP0, UPT, UR6, URZ, UPT ;  /* 0x000000ff0600728c */ /* 0x002fc8000bf05070 */
[----:B------:R-:W-:-:S09]  /*0110*/  UISETP.NE.AND.EX UP0, UPT, UR7, URZ, UPT, UP0 ;  /* 0x000000ff0700728c */ /* 0x000fd2000bf05300 */
[----:B------:R-:W-:Y:S05]  /*0120*/  BRA.U !UP0, `(.L_x_1) ;  /* 0x0000000108107547 */ /* 0x000fea000b800000 */
[----:B------:R-:W1:Y:S02]  /*0130*/  LDC.64 R2, c[0x0][0x888] ;  /* 0x00022200ff027b82 */ /* 0x000e640000000a00 */
[----:B-1----:R1:W5:Y:S01]  /*0140*/  LDG.E R63, desc[UR38][R2.64] ;  /* 0x00000026023f7981 */ /* 0x002362000c1e1900 */
[----:B------:R-:W-:Y:S01]  /*0150*/  HFMA2 R89, -RZ, RZ, 0, 5.9604644775390625e-08 ;  /* 0x00000001ff597431 */ /* 0x000fe200000001ff */
[----:B------:R-:W-:Y:S05]  /*0160*/  BRA `(.L_x_0) ;  /* 0x00000000000c7947 */ /* 0x000fea0003800000 */
.L_x_1:
[----:B------:R-:W1:Y:S01]  /*0170*/  LDCU UR6, c[0x0][0x880] ;  /* 0x00011000ff0677ac */ /* 0x000e620008000800 */
[----:B------:R-:W-:Y:S01]  /*0180*/  HFMA2 R89, -RZ, RZ, 0, 5.9604644775390625e-08 ;  /* 0x00000001ff597431 */ /* 0x000fe200000001ff */
[----:B-1----:R-:W-:-:S07]  /*0190*/  MOV R63, UR6 ;  /* 0x00000006003f7c02 */ /* 0x002fce0008000f00 */
.L_x_0:
[----:B------:R-:W2:Y:S02]  /*01a0*/  LDCU.64 UR6, c[0x0][0x8b0] ;  /* 0x00011600ff0677ac */ /* 0x000ea40008000a00 */
[----:B--2---:R-:W-:-:S04]  /*01b0*/  UISETP.NE.U32.AND UP0, UPT, UR6, URZ, UPT ;  /* 0x000000ff0600728c */ /* 0x004fc8000bf05070 */
[----:B------:R-:W-:-:S09]  /*01c0*/  UISETP.NE.AND.EX UP0, UPT, UR7, URZ, UPT, UP0 ;  /* 0x000000ff0700728c */ /* 0x000fd2000bf05300 */
[----:B------:R-:W-:Y:S05]  /*01d0*/  BRA.U UP0, `(.L_x_2) ;  /* 0x0000000100247547 */ /* 0x000fea000b800000 */
[----:B------:R-:W2:Y:S02]  /*01e0*/  LDCU.64 UR6, c[0x0][0x8a8] ;  /* 0x00011500ff0677ac */ /* 0x000ea40008000a00 */
[----:B--2---:R-:W-:-:S04]  /*01f0*/  UISETP.NE.U32.AND UP0, UPT, UR6, URZ, UPT ;  /* 0x000000ff0600728c */ /* 0x004fc8000bf05070 */
[----:B------:R-:W-:-:S09]  /*0200*/  UISETP.NE.AND.EX UP0, UPT, UR7, URZ, UPT, UP0 ;  /* 0x000000ff0700728c */ /* 0x000fd2000bf05300 */
[----:B------:R-:W-:Y:S05]  /*0210*/  BRA.U !UP0, `(.L_x_3) ;  /* 0x00000001080c7547 */ /* 0x000fea000b800000 */
[----:B------:R-:W2:Y:S02]  /*0220*/  LDC.64 R40, c[0x0][0x8a8] ;  /* 0x00022a00ff287b82 */ /* 0x000ea40000000a00 */
[----:B--2---:R2:W5:Y:S01]  /*0230*/  LDG.E R40, desc[UR38][R40.64] ;  /* 0x0000002628287981 */ /* 0x004562000c1e1900 */
[----:B------:R-:W-:Y:S05]  /*0240*/  BRA `(.L_x_2) ;  /* 0x0000000000087947 */ /* 0x000fea0003800000 */
.L_x_3:
[----:B------:R-:W2:Y:S02]  /*0250*/  LDCU UR6, c[0x0][0x8a0] ;  /* 0x00011400ff0677ac */ /* 0x000ea40008000800 */
[----:B--2---:R-:W-:Y:S02]  /*0260*/  MOV R40, UR6 ;  /* 0x0000000600287c02 */ /* 0x004fe40008000f00 */
.L_x_2:
[----:B------:R-:W-:Y:S01]  /*0270*/  IMAD.U32 R0, RZ, RZ, UR10 ;  /* 0x0000000aff007e24 */ /* 0x000fe2000f8e00ff */
[----:B------:R-:W-:Y:S04]  /*0280*/  BSSY.RECONVERGENT B0, `(.L_x_4) ;  /* 0x000000c000007945 */ /* 0x000fe80003800200 */
[C---:B------:R-:W-:Y:S02]  /*0290*/  ISETP.NE.OR P2, PT, R0.reuse, 0x1, !P0 ;  /* 0x000000010000780c */ /* 0x040fe40004745670 */
[----:B------:R-:W-:-:S11]  /*02a0*/  ISETP.NE.OR P1, PT, R0, 0x3, !P0 ;  /* 0x000000030000780c */ /* 0x000fd60004725670 */
[----:B------:R-:W-:Y:S05]  /*02b0*/  @P2 BRA `(.L_x_5) ;  /* 0x0000000000202947 */ /* 0x000fea0003800000 */
[----:B------:R-:W3:Y:S02]  /*02c0*/  LDCU.64 UR6, c[0x0][0x348] ;  /* 0x00006900ff0677ac */ /* 0x000ee40008000a00 */
[----:B---3--:R-:W-:Y:S02]  /*02d0*/  UIADD3 UR12, UP1, UPT, UR6, 0x80, URZ ;  /* 0x00000080060c7890 */ /* 0x008fe4000ff3e0ff */
[----:B------:R-:W-:Y:S02]  /*02e0*/  UIADD3 UR6, UP0, UPT, UR6, 0x180, URZ ;  /* 0x0000018006067890 */ /* 0x000fe4000ff1e0ff */
[----:B------:R-:W-:Y:S02]  /*02f0*/  UIADD3.X UR13, UPT, UPT, URZ, UR7, URZ, UP1, !UPT ;  /* 0x00000007ff0d7290 */ /* 0x000fe40008ffe4ff */
[----:B------:R-:W-:-:S07]  /*0300*/  UIADD3.X UR7, UPT, UPT, URZ, UR7, URZ, UP0, !UPT ;  /* 0x00000007ff077290 */ /* 0x000fce00087fe4ff */
[----:B------:R3:W-:Y:S02]  /*0310*/  UTMACCTL.PF [UR12] ;  /* 0x000000000c0079b9 */ /* 0x0007e40008040000 */
[----:B------:R3:W-:Y:S02]  /*0320*/  UTMACCTL.PF [UR6] ;  /* 0x00000000060079b9 */ /* 0x0007e40008040000 */
[----:B---3--:R-:W-:Y:S01]  /*0330*/  NOP ;  /* 0x0000000000007918 */ /* 0x008fe20000000000 */
.L_x_5:
[----:B------:R-:W-:Y:S05]  /*0340*/  BSYNC.RECONVERGENT B0 ;  /* 0x0000000000007941 */ /* 0x000fea0003800200 */
.L_x_4:
[----:B------:R-:W-:Y:S04]  /*0350*/  BSSY.RECONVERGENT B0, `(.L_x_6) ;  /* 0x000000a000007945 */ /* 0x000fe80003800200 */
        /* <DEDUP_REMOVED lines=9> */
.L_x_7:
[----:B------:R-:W-:Y:S05]  /*03f0*/  BSYNC.RECONVERGENT B0 ;  /* 0x0000000000007941 */ /* 0x000fea0003800200 */
.L_x_6:
[----:B------:R-:W3:Y:S01]  /*0400*/  LDCU.64 UR6, c[0x0][0x888] ;  /* 0x00011100ff0677ac */ /* 0x000ee20008000a00 */
[----:B------:R-:W-:Y:S02]  /*0410*/  UISETP.EQ.U32.AND UP1, UPT, UR8, URZ, UPT ;  /* 0x000000ff0800728c */ /* 0x000fe4000bf22070 */
[----:B------:R-:W-:Y:S02]  /*0420*/  UPLOP3.LUT UP5, UPT, UPT, UPT, UPT, 0x40, 0x4 ;  /* 0x000000000004789c */ /* 0x000fe40003fae870 */
[----:B---3--:R-:W-:-:S04]  /*0430*/  UISETP.NE.U32.AND UP0, UPT, UR6, URZ, UPT ;  /* 0x000000ff0600728c */ /* 0x008fc8000bf05070 */
[----:B------:R-:W-:-:S04]  /*0440*/  UISETP.NE.AND.EX UP0, UPT, UR7, URZ, UPT, UP0 ;  /* 0x000000ff0700728c */ /* 0x000fc8000bf05300 */
[----:B------:R-:W-:-:S04]  /*0450*/  UISETP.EQ.OR.EX UP3, UPT, UR9, URZ, !UP0, UP1 ;  /* 0x000000ff0900728c */ /* 0x000fc8000c762710 */
[----:B------:R-:W-:-:S05]  /*0460*/  UP2UR UR45, UPR, URZ, 0x8 ;  /* 0x00000008ff2d7883 */ /* 0x000fca0008000000 */
[----:B------:R-:W-:Y:S07]  /*0470*/  BRA.U !UP3, `(.L_x_8) ;  /* 0x000000010b147547 */ /* 0x000fee000b800000 */
[----:B------:R-:W-:Y:S01]  /*0480*/  PLOP3.LUT P2, PT, PT, PT, UP2, 0x80, 0x8 ;  /* 0x000000000008781c */ /* 0x000fe20003f4f028 */
[----:B------:R-:W-:-:S12]  /*0490*/  UPLOP3.LUT UP5, UPT, UPT, UPT, UP0, 0x40, 0x4 ;  /* 0x000000000004789c */ /* 0x000fd80003fae800 */
[----:B-----5:R-:W-:-:S13]  /*04a0*/  @!P2 FSETP.EQ.AND P1, PT, R63, RZ, PT ;  /* 0x000000ff3f00a20b */ /* 0x020fda0003f22000 */
[----:B------:R-:W-:Y:S01]  /*04b0*/  @!P2 VOTEU.ANY UP1, P1 ;  /* 0x0000000000ffa886 */ /* 0x000fe20000820100 */
[----:B------:R-:W-:-:S11]  /*04c0*/  @!UP2 UPLOP3.LUT UP5, UPT, UPT, UPT, UP1, 0x80, 0x8 ;  /* 0x000000000008a89c */ /* 0x000fd60003faf010 */
.L_x_8:
[----:B------:R-:W3:Y:S01]  /*04d0*/  SHFL.IDX PT, R0, R110, RZ, 0x1f ;  /* 0x00001fff6e007589 */ /* 0x000ee200000e0000 */
[----:B------:R-:W-:-:S04]  /*04e0*/  UISETP.NE.AND UP1, UPT, UR10, 0x2, UPT ;  /* 0x000000020a00788c */ /* 0x000fc8000bf25270 */
[----:B------:R-:W-:Y:S02]  /*04f0*/  UISETP.EQ.AND UP2, UPT, UR5, URZ, !UP1 ;  /* 0x000000ff0500728c */ /* 0x000fe4000cf42270 */
[----:B------:R-:W-:-:S04]  /*0500*/  USEL UR6, URZ, 0x1, UP1 ;  /* 0x00000001ff067887 */ /* 0x000fc80008800000 */
[----:B------:R-:W-:Y:S02]  /*0510*/  PLOP3.LUT P5, PT, P0, PT, UP2, 0x80, 0x8 ;  /* 0x000000000008781c */ /* 0x000fe400007af028 */
[----:B---3--:R-:W-:-:S13]  /*0520*/  ISETP.NE.AND P1, PT, R0, RZ, PT ;  /* 0x000000ff0000720c */ /* 0x008fda0003f25270 */
[----:B------:R-:W-:Y:S05]  /*0530*/  @P1 BRA `(.L_x_9) ;  /* 0x0000000000981947 */ /* 0x000fea0003800000 */
[----:B------:R-:W-:Y:S01]  /*0540*/  ELECT P1, URZ, PT ;  /* 0x0000000000ff782f */ /* 0x000fe20003820000 */
[----:B------:R-:W-:-:S12]  /*0550*/  BSSY.RECONVERGENT B0, `(.L_x_9) ;  /* 0x0000024000007945 */ /* 0x000fd80003800200 */
[----:B------:R-:W-:Y:S05]  /*0560*/  @!P1 BRA `(.L_x_10) ;  /* 0x0000000000889947 */ /* 0x000fea0003800000 */
[----:B------:R-:W-:Y:S01]  /*0570*/  UMOV UR8, 0x400 ;  /* 0x0000040000087882 */ /* 0x000fe20000000000 */
[----:B------:R-:W-:Y:S01]  /*0580*/  UMOV UR7, 0x1 ;  /* 0x0000000100077882 */ /* 0x000fe20000000000 */
[----:B------:R-:W-:Y:S02]  /*0590*/  ULEA UR8, UR37, UR8, 0x18 ;  /* 0x0000000825087291 */ /* 0x000fe4000f8ec0ff */
[----:B------:R-:W-:-:S04]  /*05a0*/  UIADD3 UR12, UPT, UPT, -UR7, 0x100000, URZ ;  /* 0x00100000070c7890 */ /* 0x000fc8000fffe1ff */
[----:B------:R-:W-:Y:S02]  /*05b0*/  USHF.L.U32 UR13, UR12, 0xb, URZ ;  /* 0x0000000b0c0d7899 */ /* 0x000fe400080006ff */
[----:B------:R-:W-:Y:S01]  /*05c0*/  USHF.L.U32 UR12, UR12, 0x1, URZ ;  /* 0x000000010c0c7899 */ /* 0x000fe200080006ff */
[----:B------:R-:W3:Y:S11]  /*05d0*/  FENCE.VIEW.ASYNC.S ;  /* 0x00000000000073c6 */ /* 0x000ef60000000000 */
[----:B---3--:R3:W4:Y:S01]  /*05e0*/  SYNCS.EXCH.64 URZ, [UR8], UR12 ;  /* 0x0000000c08ff75b2 */ /* 0x0087220008000100 */
[----:B------:R3:W1:Y:S01]  /*05f0*/  SYNCS.EXCH.64 URZ, [UR8+0x68], UR12 ;  /* 0x0000680c08ff75b2 */ /* 0x0006620008000100 */
        /* <DEDUP_REMOVED lines=23> */
[----:B------:R3:W1:Y:S02]  /*0770*/  SYNCS.EXCH.64 URZ, [UR8+0xc8], UR12 ;  /* 0x0000c80c08ff75b2 */ /* 0x0006640008000100 */
[----:B---34-:R-:W-:Y:S01]  /*0780*/  NOP ;  /* 0x0000000000007918 */ /* 0x018fe20000000000 */
.L_x_10:
[----:B------:R-:W-:Y:S05]  /*0790*/  BSYNC.RECONVERGENT B0 ;  /* 0x0000000000007941 */ /* 0x000fea0003800200 */
.L_x_9:
[----:B------:R-:W3:Y:S01]  /*07a0*/  SHFL.IDX PT, R0, R110, RZ, 0x1f ;  /* 0x00001fff6e007589 */ /* 0x000ee200000e0000 */
[----:B------:R-:W-:Y:S01]  /*07b0*/  NOP ;  /* 0x0000000000007918 */ /* 0x000fe20000000000 */
[----:B---3--:R-:W-:-:S13]  /*07c0*/  ISETP.NE.AND P1, PT, R0, 0x1, PT ;  /* 0x000000010000780c */ /* 0x008fda0003f25270 */
[----:B------:R-:W-:Y:S05]  /*07d0*/  @P1 BRA `(.L_x_11) ;  /* 0x0000000000541947 */ /* 0x000fea0003800000 */
[----:B------:R-:W-:Y:S01]  /*07e0*/  UMOV UR9, 0x400 ;  /* 0x0000040000097882 */ /* 0x000fe20000000000 */
[----:B------:R-:W-:Y:S01]  /*07f0*/  UMOV UR8, 0x20 ;  /* 0x0000002000087882 */ /* 0x000fe20000000000 */
[----:B------:R-:W-:Y:S01]  /*0800*/  UMOV UR7, 0x80 ;  /* 0x0000008000077882 */ /* 0x000fe20000000000 */
[----:B------:R-:W-:Y:S02]  /*0810*/  ULEA UR9, UR37, UR9, 0x18 ;  /* 0x0000000925097291 */ /* 0x000fe4000f8ec0ff */
[----:B------:R-:W-:-:S04]  /*0820*/  UIADD3 UR12, UPT, UPT, -UR8, 0x100000, URZ ;  /* 0x00100000080c7890 */ /* 0x000fc8000fffe1ff */
[----:B------:R-:W-:Y:S02]  /*0830*/  USHF.L.U32 UR13, UR12, 0xb, URZ ;  /* 0x0000000b0c0d7899 */ /* 0x000fe400080006ff */
[----:B------:R-:W-:Y:S02]  /*0840*/  USHF.L.U32 UR12, UR12, 0x1, URZ ;  /* 0x000000010c0c7899 */ /* 0x000fe400080006ff */
[----:B------:R-:W-:-:S04]  /*0850*/  UIADD3 UR14, UPT, UPT, -UR7, 0x100000, URZ ;  /* 0x00100000070e7890 */ /* 0x000fc8000fffe1ff */
[----:B------:R-:W-:Y:S02]  /*0860*/  USHF.L.U32 UR15, UR14, 0xb, URZ ;  /* 0x0000000b0e0f7899 */ /* 0x000fe400080006ff */
[----:B------:R-:W-:Y:S01]  /*0870*/  USHF.L.U32 UR14, UR14, 0x1, URZ ;  /* 0x000000010e0e7899 */ /* 0x000fe200080006ff */
[----:B------:R-:W-:Y:S01]  /*0880*/  ELECT P1, URZ, PT ;  /* 0x0000000000ff782f */ /* 0x000fe20003820000 */
[----:B------:R-:W3:Y:S02]  /*0890*/  FENCE.VIEW.ASYNC.S ;  /* 0x00000000000073c6 */ /* 0x000ee40000000000 */
[----:B---3--:R3:W4:Y:S08]  /*08a0*/  SYNCS.EXCH.64 URZ, [UR9+0xd0], UR12 ;  /* 0x0000d00c09ff75b2 */ /* 0x0087300008000100 */
[----:B------:R3:W1:Y:S01]  /*08b0*/  SYNCS.EXCH.64 URZ, [UR9+0xf0], UR14 ;  /* 0x0000f00e09ff75b2 */ /* 0x0006620008000100 */
[----:B------:R3:W1:Y:S01]  /*08c0*/  SYNCS.EXCH.64 URZ, [UR9+0xd8], UR12 ;  /* 0x0000d80c09ff75b2 */ /* 0x0006620008000100 */
[----:B------:R3:W1:Y:S01]  /*08d0*/  SYNCS.EXCH.64 URZ, [UR9+0xf8], UR14 ;  /* 0x0000f80e09ff75b2 */ /* 0x0006620008000100 */
[----:B------:R3:W1:Y:S01]  /*08e0*/  SYNCS.EXCH.64 URZ, [UR9+0xe0], UR12 ;  /* 0x0000e00c09ff75b2 */ /* 0x0006620008000100 */
[----:B------:R3:W1:Y:S01]  /*08f0*/  SYNCS.EXCH.64 URZ, [UR9+0x100], UR14 ;  /* 0x0001000e09ff75b2 */ /* 0x0006620008000100 */
[----:B------:R3:W1:Y:S01]  /*0900*/  SYNCS.EXCH.64 URZ, [UR9+0xe8], UR12 ;  /* 0x0000e80c09ff75b2 */ /* 0x0006620008000100 */
[----:B------:R3:W1:Y:S01]  /*0910*/  SYNCS.EXCH.64 URZ, [UR9+0x108], UR14 ;  /* 0x0001080e09ff75b2 */ /* 0x0006620008000100 */
[----:B------:R-:W-:Y:S01]  /*0920*/  NOP ;  /* 0x0000000000007918 */ /* 0x000fe20000000000 */
.L_x_11:
[----:B------:R-:W2:Y:S01]  /*0930*/  SHFL.IDX PT, R0, R110, RZ, 0x1f ;  /* 0x00001fff6e007589 */ /* 0x000ea200000e0000 */
[----:B------:R-:W-:Y:S01]  /*0940*/  NOP ;  /* 0x0000000000007918 */ /* 0x000fe20000000000 */
[----:B--2---:R-:W-:-:S13]  /*0950*/  ISETP.NE.AND P1, PT, R0, 0x3, PT ;  /* 0x000000030000780c */ /* 0x004fda0003f25270 */
[----:B------:R-:W-:Y:S05]  /*0960*/  @P1 BRA `(.L_x_12) ;  /* 0x00000000002c1947 */ /* 0x000fea0003800000 */
[----:B------:R-:W-:Y:S01]  /*0970*/  UMOV UR8, 0x400 ;  /* 0x0000040000087882 */ /* 0x000fe20000000000 */
[----:B------:R-:W-:Y:S01]  /*0980*/  UMOV UR7, 0x20 ;  /* 0x0000002000077882 */ /* 0x000fe20000000000 */
[----:B------:R-:W-:Y:S02]  /*0990*/  ULEA UR8, UR37, UR8, 0x18 ;  /* 0x0000000825087291 */ /* 0x000fe4000f8ec0ff */
[----:B---3--:R-:W-:-:S04]  /*09a0*/  UIADD3 UR12, UPT, UPT, -UR7, 0x100000, URZ ;  /* 0x00100000070c7890 */ /* 0x008fc8000fffe1ff */
[----:B------:R-:W-:Y:S02]  /*09b0*/  USHF.L.U32 UR13, UR12, 0xb, URZ ;  /* 0x0000000b0c0d7899 */ /* 0x000fe400080006ff */
[----:B------:R-:W-:Y:S01]  /*09c0*/  USHF.L.U32 UR12, UR12, 0x1, URZ ;  /* 0x000000010c0c7899 */ /* 0x000fe200080006ff */
[----:B------:R-:W-:Y:S01]  /*09d0*/  ELECT P1, URZ, PT ;  /* 0x0000000000ff782f */ /* 0x000fe20003820000 */
[----:B------:R-:W2:Y:S10]  /*09e0*/  FENCE.VIEW.ASYNC.S ;  /* 0x00000000000073c6 */ /* 0x000eb40000000000 */
[----:B--2---:R2:W3:Y:S01]  /*09f0*/  SYNCS.EXCH.64 URZ, [UR8+0x110], UR12 ;  /* 0x0001100c08ff75b2 */ /* 0x0044e20008000100 */
[----:B------:R2:W1:Y:S01]  /*0a00*/  SYNCS.EXCH.64 URZ, [UR8+0x118], UR12 ;  /* 0x0001180c08ff75b2 */ /* 0x0004620008000100 */
[----:B------:R-:W-:Y:S01]  /*0a10*/  NOP ;  /* 0x0000000000007918 */ /* 0x000fe20000000000 */
.L_x_12:
[----:B------:R-:W4:Y:S01]  /*0a20*/  SHFL.IDX PT, R0, R110, RZ, 0x1f ;  /* 0x00001fff6e007589 */ /* 0x000f2200000e0000 */
[----:B------:R-:W-:Y:S01]  /*0a30*/  NOP ;  /* 0x0000000000007918 */ /* 0x000fe20000000000 */
[----:B----4-:R-:W-:-:S13]  /*0a40*/  ISETP.NE.AND P1, PT, R0, 0x4, PT ;  /* 0x000000040000780c */ /* 0x010fda0003f25270 */
[----:B------:R-:W-:Y:S05]  /*0a50*/  @P1 BRA `(.L_x_13) ;  /* 0x0000000000481947 */ /* 0x000fea0003800000 */
[----:B---3--:R-:W-:Y:S01]  /*0a60*/  UMOV UR9, 0x1a0 ;  /* 0x000001a000097882 */ /* 0x008fe20000000000 */
[----:B--2---:R-:W-:Y:S01]  /*0a70*/  UMOV UR8, 0x400 ;  /* 0x0000040000087882 */ /* 0x004fe20000000000 */
[----:B------:R-:W-:Y:S01]  /*0a80*/  USEL UR9, UR9, 0x1e0, UP5 ;  /* 0x000001e009097887 */ /* 0x000fe2000a800000 */
        /* <DEDUP_REMOVED lines=9> */
[----:B------:R-:W2:Y:S02]  /*0b20*/  FENCE.VIEW.ASYNC.S ;  /* 0x00000000000073c6 */ /* 0x000ea40000000000 */
[----:B--2---:R4:W2:Y:S08]  /*0b30*/  SYNCS.EXCH.64 URZ, [UR8+0x120], UR12 ;  /* 0x0001200c08ff75b2 */ /* 0x0048b00008000100 */
[----:B------:R4:W3:Y:S01]  /*0b40*/  SYNCS.EXCH.64 URZ, [UR8+0x130], UR14 ;  /* 0x0001300e08ff75b2 */ /* 0x0008e20008000100 */
[----:B------:R4:W1:Y:S01]  /*0b50*/  SYNCS.EXCH.64 URZ, [UR8+0x128], UR12 ;  /* 0x0001280c08ff75b2 */ /* 0x0008620008000100 */
[----:B------:R4:W1:Y:S02]  /*0b60*/  SYNCS.EXCH.64 URZ, [UR8+0x138], UR14 ;  /* 0x0001380e08ff75b2 */ /* 0x0008640008000100 */
[----:B----4-:R-:W-:Y:S01]  /*0b70*/  NOP ;  /* 0x0000000000007918 */ /* 0x010fe20000000000 */
.L_x_13:
[----:B------:R-:W4:Y:S01]  /*0b80*/  SHFL.IDX PT, R0, R110, RZ, 0x1f ;  /* 0x00001fff6e007589 */ /* 0x000f2200000e0000 */
[----:B------:R-:W-:Y:S01]  /*0b90*/  NOP ;  /* 0x0000000000007918 */ /* 0x000fe20000000000 */
[----:B----4-:R-:W-:-:S13]  /*0ba0*/  ISETP.NE.AND P1, PT, R0, 0x5, PT ;  /* 0x000000050000780c */ /* 0x010fda0003f25270 */
[----:B------:R-:W-:Y:S05]  /*0bb0*/  @P1 BRA `(.L_x_14) ;  /* 0x0000000000541947 */ /* 0x000fea0003800000 */
[----:B---3--:R-:W-:Y:S01]  /*0bc0*/  UMOV UR9, 0x400 ;  /* 0x0000040000097882 */ /* 0x008fe20000000000 */
[----:B--2---:R-:W-:Y:S01]  /*0bd0*/  UMOV UR8, 0x1 ;  /* 0x0000000100087882 */ /* 0x004fe20000000000 */
        /* <DEDUP_REMOVED lines=13> */
[----:B------:R4:W1:Y:S01]  /*0cb0*/  SYNCS.EXCH.64 URZ, [UR9+0x168], UR14 ;  /* 0x0001680e09ff75b2 */ /* 0x0008620008000100 */
[----:B------:R4:W1:Y:S01]  /*0cc0*/  SYNCS.EXCH.64 URZ, [UR9+0x150], UR12 ;  /* 0x0001500c09ff75b2 */ /* 0x0008620008000100 */
[----:B------:R4:W1:Y:S01]  /*0cd0*/  SYNCS.EXCH.64 URZ, [UR9+0x170], UR14 ;  /* 0x0001700e09ff75b2 */ /* 0x0008620008000100 */
[----:B------:R4:W1:Y:S01]  /*0ce0*/  SYNCS.EXCH.64 URZ, [UR9+0x158], UR12 ;  /* 0x0001580c09ff75b2 */ /* 0x0008620008000100 */
[----:B------:R4:W1:Y:S02]  /*0cf0*/  SYNCS.EXCH.64 URZ, [UR9+0x178], UR14 ;  /* 0x0001780e09ff75b2 */ /* 0x0008640008000100 */
[----:B----4-:R-:W-:Y:S01]  /*0d00*/  NOP ;  /* 0x0000000000007918 */ /* 0x010fe20000000000 */
.L_x_14:
[----:B------:R-:W4:Y:S01]  /*0d10*/  SHFL.IDX PT, R0, R110, RZ, 0x1f ;  /* 0x00001fff6e007589 */ /* 0x000f2200000e0000 */
[----:B------:R-:W-:Y:S01]  /*0d20*/  ISETP.NE.OR P0, PT, RZ, UR10, !P0 ;  /* 0x0000000aff007c0c */ /* 0x000fe2000c705670 */
[----:B------:R-:W-:Y:S01]  /*0d30*/  NOP ;  /* 0x0000000000007918 */ /* 0x000fe20000000000 */
[----:B----4-:R-:W-:-:S13]  /*0d40*/  ISETP.NE.AND P1, PT, R0, 0x3, PT ;  /* 0x000000030000780c */ /* 0x010fda0003f25270 */
[----:B------:R-:W-:Y:S05]  /*0d50*/  @P1 BRA `(.L_x_15) ;  /* 0x0000000000341947 */ /* 0x000fea0003800000 */
[----:B--2---:R-:W-:Y:S01]  /*0d60*/  UMOV UR8, 0x400 ;  /* 0x0000040000087882 */ /* 0x004fe20000000000 */
[----:B------:R-:W-:Y:S01]  /*0d70*/  UMOV UR7, 0x20 ;  /* 0x0000002000077882 */ /* 0x000fe20000000000 */
[----:B------:R-:W-:Y:S02]  /*0d80*/  ULEA UR8, UR37, UR8, 0x18 ;  /* 0x0000000825087291 */ /* 0x000fe4000f8ec0ff */
[----:B---3--:R-:W-:-:S04]  /*0d90*/  UIADD3 UR12, UPT, UPT, -UR7, 0x100000, URZ ;  /* 0x00100000070c7890 */ /* 0x008fc8000fffe1ff */
[----:B------:R-:W-:Y:S02]  /*0da0*/  USHF.L.U32 UR13, UR12, 0xb, URZ ;  /* 0x0000000b0c0d7899 */ /* 0x000fe400080006ff */
[----:B------:R-:W-:Y:S01]  /*0db0*/  USHF.L.U32 UR12, UR12, 0x1, URZ ;  /* 0x000000010c0c7899 */ /* 0x000fe200080006ff */
[----:B------:R-:W-:Y:S01]  /*0dc0*/  ELECT P1, URZ, PT ;  /* 0x0000000000ff782f */ /* 0x000fe20003820000 */
[----:B------:R-:W2:Y:S10]  /*0dd0*/  FENCE.VIEW.ASYNC.S ;  /* 0x00000000000073c6 */ /* 0x000eb40000000000 */
[----:B--2---:R4:W2:Y:S01]  /*0de0*/  SYNCS.EXCH.64 URZ, [UR8+0x180], UR12 ;  /* 0x0001800c08ff75b2 */ /* 0x0048a20008000100 */
[----:B------:R4:W3:Y:S01]  /*0df0*/  SYNCS.EXCH.64 URZ, [UR8+0x190], UR12 ;  /* 0x0001900c08ff75b2 */ /* 0x0008e20008000100 */
[----:B------:R4:W1:Y:S01]  /*0e00*/  SYNCS.EXCH.64 URZ, [UR8+0x188], UR12 ;  /* 0x0001880c08ff75b2 */ /* 0x0008620008000100 */
[----:B------:R4:W1:Y:S02]  /*0e10*/  SYNCS.EXCH.64 URZ, [UR8+0x198], UR12 ;  /* 0x0001980c08ff75b2 */ /* 0x0008640008000100 */
[----:B----4-:R-:W-:Y:S01]  /*0e20*/  NOP ;  /* 0x0000000000007918 */ /* 0x010fe20000000000 */
.L_x_15:
[----:B------:R-:W-:Y:S01]  /*0e30*/  VOTEU.ALL UP1, P0 ;  /* 0x0000000000ff7886 */ /* 0x000fe20000020000 */
[----:B--2---:R-:W2:Y:S01]  /*0e40*/  LDCU UR8, c[0x0][0x36c] ;  /* 0x00006d80ff0877ac */ /* 0x004ea20008000800 */
[----:B------:R-:W-:Y:S01]  /*0e50*/  NOP ;  /* 0x0000000000007918 */ /* 0x000fe20000000000 */
[----:B------:R-:W-:Y:S01]  /*0e60*/  LOP3.LUT R10, R109, 0x1f, RZ, 0xc0, !PT ;  /* 0x0000001f6d0a7812 */ /* 0x000fe200078ec0ff */
[----:B---3--:R-:W-:Y:S01]  /*0e70*/  UMOV UR12, 0x20 ;  /* 0x00000020000c7882 */ /* 0x008fe20000000000 */
[----:B------:R-:W-:Y:S01]  /*0e80*/  @!UP1 UMOV UR7, 0x400 ;  /* 0x0000040000079882 */ /* 0x000fe20000000000 */
[----:B------:R-:W-:-:S04]  /*0e90*/  @!UP1 UIADD3 UR12, UPT, UPT, -UR12, 0x100000, URZ ;  /* 0x001000000c0c9890 */ /* 0x000fc8000fffe1ff */
[----:B------:R-:W-:Y:S02]  /*0ea0*/  @!UP1 USHF.L.U32 UR13, UR12, 0xb, URZ ;  /* 0x0000000b0c0d9899 */ /* 0x000fe400080006ff */
[----:B------:R-:W-:Y:S02]  /*0eb0*/  @!UP1 USHF.L.U32 UR12, UR12, 0x1, URZ ;  /* 0x000000010c0c9899 */ /* 0x000fe400080006ff */
[----:B------:R-:W-:Y:S01]  /*0ec0*/  @!UP1 ULEA UR7, UR37, UR7, 0x18 ;  /* 0x0000000725079291 */ /* 0x000fe2000f8ec0ff */
[----:B------:R-:W-:Y:S01]  /*0ed0*/  VOTEU.ALL UP1, P0 ;  /* 0x0000000000ff7886 */ /* 0x000fe20000020000 */
[----:B------:R-:W-:Y:S01]  /*0ee0*/  UISETP.NE.AND UP4, UPT, UR10, URZ, UPT ;  /* 0x000000ff0a00728c */ /* 0x000fe2000bf85270 */
[----:B------:R-:W3:Y:S09]  /*0ef0*/  FENCE.VIEW.ASYNC.S ;  /* 0x00000000000073c6 */ /* 0x000ef20000000000 */
[----:B---3--:R3:W4:Y:S01]  /*0f00*/  @!UP1 SYNCS.EXCH.64 URZ, [UR7+0x1a0], UR12 ;  /* 0x0001a00c07ff95b2 */ /* 0x0087220008000100 */
[----:B--2---:R-:W-:-:S09]  /*0f10*/  UISETP.EQ.U32.AND UP1, UPT, UR8, 0x1, UPT ;  /* 0x000000010800788c */ /* 0x004fd2000bf22070 */
[----:B------:R-:W-:Y:S05]  /*0f20*/  BRA.U !UP1, `(.L_x_16) ;  /* 0x0000000109087547 */ /* 0x000fea000b800000 */
[----:B-1--4-:R-:W-:Y:S01]  /*0f30*/  UCGABAR_ARV ;  /* 0x00000000000079c7 */ /* 0x012fe20008000000 */
[----:B------:R-:W-:Y:S05]  /*0f40*/  BRA `(.L_x_17) ;  /* 0x0000000000047947 */ /* 0x000fea0003800000 */
.L_x_16:
[----:B-1--4-:R-:W-:Y:S01]  /*0f50*/  NOP ;  /* 0x0000000000007918 */ /* 0x012fe20000000000 */
.L_x_17:
[----:B------:R-:W1:Y:S01]  /*0f60*/  S2R R18, SR_CTAID.Y ;  /* 0x0000000000127919 */ /* 0x000e620000002600 */
[----:B------:R-:W-:-:S05]  /*0f70*/  CS2R.32 R88, SR_CgaSize ;  /* 0x0000000000587805 */ /* 0x000fca0000008a00 */
[----:B------:R-:W-:-:S05]  /*0f80*/  IMAD R88, R88, -0xa0, RZ ;  /* 0xffffff6058587824 */ /* 0x000fca00078e02ff */
[----:B---3--:R-:W-:-:S14]  /*0f90*/  R2UR UR7, R88 ;  /* 0x00000000580772ca */ /* 0x008fdc00000e0000 */
[----:B------:R-:W2:Y:S01]  /*0fa0*/  LDCU UR7, c[0x0][UR7+0x2b4] ;  /* 0x00005680070777ac */ /* 0x000ea20008000800 */
[----:B------:R-:W-:-:S05]  /*0fb0*/  CS2R.32 R0, SR_CgaSize ;  /* 0x0000000000007805 */ /* 0x000fca0000008a00 */
[----:B------:R-:W-:-:S06]  /*0fc0*/  IMAD R0, R0, -0xa0, RZ ;  /* 0xffffff6000007824 */ /* 0x000fcc00078e02ff */
[----:B------:R-:W3:Y:S01]  /*0fd0*/  LDC R0, c[0x0][R0+0x2a4] ;  /* 0x0000a90000007b82 */ /* 0x000ee20000000800 */
[----:B------:R-:W-:Y:S01]  /*0fe0*/  PRMT R8, RZ, 0x7610, R8 ;  /* 0x00007610ff087816 */ /* 0x000fe20000000008 */
[----:B------:R-:W4:Y:S01]  /*0ff0*/  S2R R11, SR_CTAID.X ;  /* 0x00000000000b7919 */ /* 0x000f220000002500 */
[----:B------:R-:W-:-:S05]  /*1000*/  CS2R.32 R88, SR_CgaSize ;  /* 0x0000000000587805 */ /* 0x000fca0000008a00 */
[----:B------:R-:W-:-:S05]  /*1010*/  IMAD R88, R88, -0xa0, RZ ;  /* 0xffffff6058587824 */ /* 0x000fca00078e02ff */
[----:B------:R-:W-:-:S14]  /*1020*/  R2UR UR8, R88 ;  /* 0x00000000580872ca */ /* 0x000fdc00000e0000 */
[----:B------:R-:W3:Y:S01]  /*1030*/  LDCU UR8, c[0x0][UR8+0x2b0] ;  /* 0x00005600080877ac */ /* 0x000ee20008000800 */
[----:B------:R-:W-:Y:S01]  /*1040*/  UISETP.NE.AND UP2, UPT, UR10, 0x2, UPT ;  /* 0x000000020a00788c */ /* 0x000fe2000bf45270 */
[----:B------:R-:W2:Y:S01]  /*1050*/  LDC R9, c[0x0][0xb24] ;  /* 0x0002c900ff097b82 */ /* 0x000ea20000000800 */
[----:B------:R-:W-:-:S05]  /*1060*/  CS2R.32 R2, SR_CgaSize ;  /* 0x0000000000027805 */ /* 0x000fca0000008a00 */
[----:B------:R-:W-:-:S06]  /*1070*/  IMAD R2, R2, -0xa0, RZ ;  /* 0xffffff6002027824 */ /* 0x000fcc00078e02ff */
[----:B------:R-:W3:Y:S08]  /*1080*/  LDC R2, c[0x0][R2+0x2a0] ;  /* 0x0000a80002027b82 */ /* 0x000ef00000000800 */
[----:B------:R-:W3:Y:S01]  /*1090*/  LDC R34, c[0x0][0xb24] ;  /* 0x0002c900ff227b82 */ /* 0x000ee20000000800 */
[----:B-1----:R-:W-:-:S07]  /*10a0*/  I2FP.F32.U32 R3, R18 ;  /* 0x0000001200037245 */ /* 0x002fce0000201000 */
[----:B------:R-:W1:Y:S01]  /*10b0*/  S2UR UR36, SR_CTAID.Z ;  /* 0x00000000002479c3 */ /* 0x000e620000002700 */
[----:B--2---:R-:W-:Y:S01]  /*10c0*/  ISETP.GE.AND P0, PT, R9, 0x1, PT ;  /* 0x000000010900780c */ /* 0x004fe20003f06270 */
[----:B----4-:R-:W-:Y:S01]  /*10d0*/  IMAD.MOV.U32 R19, RZ, RZ, R11 ;  /* 0x000000ffff137224 */ /* 0x010fe200078e000b */
[----:B------:R-:W-:Y:S01]  /*10e0*/  I2FP.F32.U32 R4, R11 ;  /* 0x0000000b00047245 */ /* 0x000fe20000201000 */
[----:B------:R-:W-:Y:S01]  /*10f0*/  FMUL R3, R3, UR7 ;  /* 0x0000000703037c20 */ /* 0x000fe20008400000 */
[----:B------:R-:W2:Y:S03]  /*1100*/  LDCU UR7, c[0x0][0xb30] ;  /* 0x00016600ff0777ac */ /* 0x000ea60008000800 */
[----:B---3--:R-:W-:Y:S01]  /*1110*/  FMUL R4, R4, UR8 ;  /* 0x0000000804047c20 */ /* 0x008fe20008400000 */
[----:B------:R-:W3:Y:S08]  /*1120*/  F2I.U32.TRUNC.NTZ R79, R3 ;  /* 0x00000003004f7305 */ /* 0x000ef0000020f000 */
[----:B------:R-:W4:Y:S01]  /*1130*/  F2I.U32.TRUNC.NTZ R88, R4 ;  /* 0x0000000400587305 */ /* 0x000f22000020f000 */
[----:B--2---:R-:W-:Y:S01]  /*1140*/  UISETP.NE.AND UP3, UPT, UR7, 0x1, UPT ;  /* 0x000000010700788c */ /* 0x004fe2000bf65270 */
[----:B---3--:R-:W-:-:S05]  /*1150*/  IADD3 R79, PT, PT, -R79, RZ, RZ ;  /* 0x000000ff4f4f7210 */ /* 0x008fca0007ffe1ff */
[----:B------:R-:W-:Y:S01]  /*1160*/  IMAD R79, R0, R79, R18 ;  /* 0x0000004f004f7224 */ /* 0x000fe200078e0212 */
[----:B------:R-:W-:Y:S01]  /*1170*/  PRMT R0, RZ, 0x7610, R0 ;  /* 0x00007610ff007816 */ /* 0x000fe20000000000 */
[----:B----4-:R-:W-:-:S04]  /*1180*/  IMAD.MOV R88, RZ, RZ, -R88 ;  /* 0x000000ffff587224 */ /* 0x010fc800078e0a58 */
[----:B------:R-:W-:Y:S01]  /*1190*/  IMAD R88, R2, R88, R11 ;  /* 0x0000005802587224 */ /* 0x000fe200078e020b */
[----:B-1----:R-:W-:Y:S06]  /*11a0*/  BRA.U UP4, `(.L_x_18) ;  /* 0x0000000104247547 */ /* 0x002fec000b800000 */
[----:B------:R-:W-:Y:S01]  /*11b0*/  ISETP.NE.AND P1, PT, R79, RZ, PT ;  /* 0x000000ff4f00720c */ /* 0x000fe20003f25270 */
[----:B------:R-:W-:Y:S01]  /*11c0*/  IMAD.MOV.U32 R0, RZ, RZ, 0x3 ;  /* 0x00000003ff007424 */ /* 0x000fe200078e00ff */
[C---:B------:R-:W-:Y:S02]  /*11d0*/  LOP3.LUT R3, R88.reuse, 0xfffffffe, RZ, 0xc0, !PT ;  /* 0xfffffffe58037812 */ /* 0x040fe400078ec0ff */
[----:B------:R-:W-:Y:S02]  /*11e0*/  ISETP.LT.U32.OR P1, PT, R88, 0x2, !P1 ;  /* 0x000000025800780c */ /* 0x000fe40004f21470 */
[----:B------:R-:W-:Y:S02]  /*11f0*/  SHF.L.U32 R0, R0, R3, RZ ;  /* 0x0000000300007219 */ /* 0x000fe400000006ff */
[----:B------:R-:W-:Y:S02]  /*1200*/  SEL R5, RZ, 0x1, !P1 ;  /* 0x00000001ff057807 */ /* 0x000fe40004800000 */
[----:B------:R-:W-:-:S05]  /*1210*/  SEL R2, RZ, 0x2, !P1 ;  /* 0x00000002ff027807 */ /* 0x000fca0004800000 */
[----:B------:R-:W-:-:S05]  /*1220*/  IMAD.IADD R2, R5, 0x1, R2 ;  /* 0x0000000105027824 */ /* 0x000fca00078e0202 */
[----:B------:R-:W-:Y:S02]  /*1230*/  PRMT R8, R2, 0x7610, R8 ;  /* 0x0000761002087816 */ /* 0x000fe40000000008 */
.L_x_18:
[----:B------:R-:W-:Y:S05]  /*1240*/  @!P0 BRA `(.L_x_19) ;  /* 0x0000000000b88947 */ /* 0x000fea0003800000 */
[----:B------:R-:W1:Y:S01]  /*1250*/  LDC.64 R4, c[0x0][0xb18] ;  /* 0x0002c600ff047b82 */ /* 0x000e620000000a00 */
[----:B------:R-:W-:-:S07]  /*1260*/  ISETP.NE.AND P0, PT, R9, 0x1, PT ;  /* 0x000000010900780c */ /* 0x000fce0003f05270 */
[----:B------:R-:W2:Y:S08]  /*1270*/  LDC R14, c[0x0][0xb0c] ;  /* 0x0002c300ff0e7b82 */ /* 0x000eb00000000800 */
[----:B------:R-:W3:Y:S08]  /*1280*/  LDC R13, c[0x0][0x370] ;  /* 0x0000dc00ff0d7b82 */ /* 0x000ef00000000800 */
[----:B------:R-:W4:Y:S01]  /*1290*/  LDC R16, c[0x0][0x374] ;  /* 0x0000dd00ff107b82 */ /* 0x000f220000000800 */
[----:B-1----:R-:W-:-:S07]  /*12a0*/  ISETP.NE.AND P1, PT, R4, 0x1, PT ;  /* 0x000000010400780c */ /* 0x002fce0003f25270 */
[----:B------:R-:W3:Y:S01]  /*12b0*/  LDC.64 R6, c[0x0][0xb10] ;  /* 0x0002c400ff067b82 */ /* 0x000ee20000000a00 */
[----:B--2---:R-:W-:-:S07]  /*12c0*/  ISETP.NE.AND P2, PT, R14, 0x1, PT ;  /* 0x000000010e00780c */ /* 0x004fce0003f45270 */
[----:B------:R-:W1:Y:S08]  /*12d0*/  LDC R12, c[0x0][0xb20] ;  /* 0x0002c800ff0c7b82 */ /* 0x000e700000000800 */
[----:B------:R-:W2:Y:S01]  /*12e0*/  LDC.64 R2, c[0x0][0xb28] ;  /* 0x0002ca00ff027b82 */ /* 0x000ea20000000a00 */
[----:B----4-:R-:W-:-:S04]  /*12f0*/  IMAD.HI.U32 R15, R16, R5, RZ ;  /* 0x00000005100f7227 */ /* 0x010fc800078e00ff */
[----:B------:R-:W-:-:S04]  /*1300*/  IMAD.HI.U32 R5, R18, R5, RZ ;  /* 0x0000000512057227 */ /* 0x000fc800078e00ff */
[----:B---3--:R-:W-:-:S04]  /*1310*/  IMAD.HI.U32 R20, R13, R6, RZ ;  /* 0x000000060d147227 */ /* 0x008fc800078e00ff */
[C---:B------:R-:W-:Y:S01]  /*1320*/  IMAD.HI.U32 R22, R11.reuse, R6, RZ ;  /* 0x000000060b167227 */ /* 0x040fe200078e00ff */
[-C--:B------:R-:W-:Y:S02]  /*1330*/  @P2 SHF.R.U32.HI R13, RZ, R7.reuse, R20 ;  /* 0x00000007ff0d2219 */ /* 0x080fe40000011614 */
[-C--:B-1----:R-:W-:Y:S02]  /*1340*/  @P1 SHF.R.U32.HI R16, RZ, R12.reuse, R15 ;  /* 0x0000000cff101219 */ /* 0x082fe4000001160f */
[----:B------:R-:W-:Y:S02]  /*1350*/  SHF.R.U32.HI R5, RZ, R12, R5 ;  /* 0x0000000cff057219 */ /* 0x000fe40000011605 */
[----:B------:R-:W-:Y:S02]  /*1360*/  SHF.R.U32.HI R22, RZ, R7, R22 ;  /* 0x00000007ff167219 */ /* 0x000fe40000011616 */
[----:B------:R-:W-:Y:S01]  /*1370*/  SEL R5, R18, R5, !P1 ;  /* 0x0000000512057207 */ /* 0x000fe20004800000 */
[----:B--2---:R-:W-:Y:S01]  /*1380*/  IMAD.HI.U32 R20, R16, R2, RZ ;  /* 0x0000000210147227 */ /* 0x004fe200078e00ff */
[----:B------:R-:W-:-:S02]  /*1390*/  SEL R19, R11, R22, !P2 ;  /* 0x000000160b137207 */ /* 0x000fc40005000000 */
[----:B------:R-:W-:Y:S01]  /*13a0*/  IADD3 R7, PT, PT, -R5, RZ, RZ ;  /* 0x000000ff05077210 */ /* 0x000fe20007ffe1ff */
[----:B------:R-:W-:Y:S01]  /*13b0*/  IMAD.HI.U32 R6, R13, R2, RZ ;  /* 0x000000020d067227 */ /* 0x000fe200078e00ff */
[----:B------:R-:W-:-:S03]  /*13c0*/  @P0 SHF.R.U32.HI R16, RZ, R3, R20 ;  /* 0x00000003ff100219 */ /* 0x000fc60000011614 */
[----:B------:R-:W-:Y:S01]  /*13d0*/  IMAD R7, R4, R7, R18 ;  /* 0x0000000704077224 */ /* 0x000fe200078e0212 */
[----:B------:R-:W-:Y:S01]  /*13e0*/  @P0 SHF.R.U32.HI R13, RZ, R3, R6 ;  /* 0x00000003ff0d0219 */ /* 0x000fe20000011606 */
[----:B------:R-:W-:-:S04]  /*13f0*/  IMAD R16, R16, R9, RZ ;  /* 0x0000000910107224 */ /* 0x000fc800078e02ff */
[----:B------:R-:W-:Y:S01]  /*1400*/  IMAD R6, R13, R9, RZ ;  /* 0x000000090d067224 */ /* 0x000fe200078e02ff */
[----:B------:R-:W-:-:S04]  /*1410*/  ISETP.GE.AND P1, PT, R5, R16, PT ;  /* 0x000000100500720c */ /* 0x000fc80003f26270 */
[----:B------:R-:W-:Y:S01]  /*1420*/  ISETP.GE.OR P1, PT, R19, R6, P1 ;  /* 0x000000061300720c */ /* 0x000fe20000f26670 */
[----:B------:R-:W-:-:S05]  /*1430*/  IMAD.HI.U32 R6, R5, R2, RZ ;  /* 0x0000000205067227 */ /* 0x000fca00078e00ff */
[----:B------:R-:W-:-:S04]  /*1440*/  SHF.R.U32.HI R6, RZ, R3, R6 ;  /* 0x00000003ff067219 */ /* 0x000fc80000011606 */
[----:B------:R-:W-:-:S03]  /*1450*/  SEL R6, R5, R6, !P0 ;  /* 0x0000000605067207 */ /* 0x000fc60004000000 */
[----:B------:R-:W-:Y:S01]  /*1460*/  @!P1 IMAD.HI.U32 R12, R19, R2, RZ ;  /* 0x00000002130c9227 */ /* 0x000fe200078e00ff */
[----:B------:R-:W-:-:S04]  /*1470*/  IADD3 R2, PT, PT, -R6, RZ, RZ ;  /* 0x000000ff06027210 */ /* 0x000fc80007ffe1ff */
[----:B------:R-:W-:Y:S01]  /*1480*/  @!P1 SHF.R.U32.HI R12, RZ, R3, R12 ;  /* 0x00000003ff0c9219 */ /* 0x000fe2000001160c */
[----:B------:R-:W-:-:S03]  /*1490*/  IMAD R2, R9, R2, R5 ;  /* 0x0000000209027224 */ /* 0x000fc600078e0205 */
[----:B------:R-:W-:-:S05]  /*14a0*/  @!P1 SEL R3, R19, R12, !P0 ;  /* 0x0000000c13039207 */ /* 0x000fca0004000000 */
[--C-:B------:R-:W-:Y:S02]  /*14b0*/  @!P1 IMAD.IADD R6, R6, 0x1, -R3.reuse ;  /* 0x0000000106069824 */ /* 0x100fe400078e0a03 */
[----:B------:R-:W-:Y:S01]  /*14c0*/  @!P1 IMAD R3, R2, R13, R3 ;  /* 0x0000000d02039224 */ /* 0x000fe200078e0203 */
[----:B------:R-:W-:Y:S01]  /*14d0*/  IADD3 R2, PT, PT, -R19, RZ, RZ ;  /* 0x000000ff13027210 */ /* 0x000fe20007ffe1ff */
[----:B------:R-:W-:Y:S02]  /*14e0*/  @!P1 IMAD R5, R6, R9, R19 ;  /* 0x0000000906059224 */ /* 0x000fe400078e0213 */
[----:B------:R-:W-:Y:S02]  /*14f0*/  @!P1 IMAD.MOV.U32 R19, RZ, RZ, R3 ;  /* 0x000000ffff139224 */ /* 0x000fe400078e0003 */
[----:B------:R-:W-:Y:S02]  /*1500*/  IMAD R2, R14, R2, R11 ;  /* 0x000000020e027224 */ /* 0x000fe400078e020b */
[----:B------:R-:W-:-:S02]  /*1510*/  IMAD R18, R5, R4, R7 ;  /* 0x0000000405127224 */ /* 0x000fc400078e0207 */
[----:B------:R-:W-:Y:S02]  /*1520*/  IMAD R19, R19, R14, R2 ;  /* 0x0000000e13137224 */ /* 0x000fe400078e0202 */
.L_x_19:
[----:B------:R-:W-:Y:S05]  /*1530*/  BRA.U UP3, `(.L_x_20) ;  /* 0x0000000103407547 */ /* 0x000fea000b800000 */
[----:B------:R-:W1:Y:S08]  /*1540*/  LDC.64 R4, c[0x0][0xb10] ;  /* 0x0002c400ff047b82 */ /* 0x000e700000000a00 */
[----:B------:R-:W2:Y:S08]  /*1550*/  LDC.64 R2, c[0x0][0xb18] ;  /* 0x0002c600ff027b82 */ /* 0x000eb00000000a00 */
[----:B------:R-:W3:Y:S08]  /*1560*/  LDC R6, c[0x0][0xb20] ;  /* 0x0002c800ff067b82 */ /* 0x000ef00000000800 */
[----:B------:R-:W4:Y:S01]  /*1570*/  LDC R12, c[0x0][0xb0c] ;  /* 0x0002c300ff0c7b82 */ /* 0x000f220000000800 */
[----:B-1----:R-:W-:-:S05]  /*1580*/  IMAD.HI.U32 R4, R19, R4, RZ ;  /* 0x0000000413047227 */ /* 0x002fca00078e00ff */
[----:B------:R-:W-:Y:S01]  /*1590*/  SHF.R.U32.HI R4, RZ, R5, R4 ;  /* 0x00000005ff047219 */ /* 0x000fe20000011604 */
[----:B--2---:R-:W-:Y:S01]  /*15a0*/  IMAD.HI.U32 R3, R18, R3, RZ ;  /* 0x0000000312037227 */ /* 0x004fe200078e00ff */
[----:B------:R-:W-:-:S04]  /*15b0*/  ISETP.NE.AND P0, PT, R2, 0x1, PT ;  /* 0x000000010200780c */ /* 0x000fc80003f05270 */
[----:B---3--:R-:W-:-:S04]  /*15c0*/  SHF.R.U32.HI R3, RZ, R6, R3 ;  /* 0x00000006ff037219 */ /* 0x008fc80000011603 */
[----:B------:R-:W-:Y:S02]  /*15d0*/  SEL R3, R18, R3, !P0 ;  /* 0x0000000312037207 */ /* 0x000fe40004000000 */
[----:B----4-:R-:W-:-:S04]  /*15e0*/  ISETP.NE.AND P1, PT, R12, 0x1, PT ;  /* 0x000000010c00780c */ /* 0x010fc80003f25270 */
[----:B------:R-:W-:-:S05]  /*15f0*/  SEL R6, R19, R4, !P1 ;  /* 0x0000000413067207 */ /* 0x000fca0004800000 */
[----:B------:R-:W-:Y:S02]  /*1600*/  IMAD.IADD R4, R3, 0x1, -R6 ;  /* 0x0000000103047824 */ /* 0x000fe400078e0a06 */
[----:B------:R-:W-:Y:S02]  /*1610*/  IMAD.IADD R3, R6, 0x1, -R3 ;  /* 0x0000000106037824 */ /* 0x000fe400078e0a03 */
[----:B------:R-:W-:Y:S02]  /*1620*/  IMAD R19, R4, R12, R19 ;  /* 0x0000000c04137224 */ /* 0x000fe400078e0213 */
[----:B------:R-:W-:Y:S02]  /*1630*/  IMAD R18, R3, R2, R18 ;  /* 0x0000000203127224 */ /* 0x000fe400078e0212 */
.L_x_20:
[----:B------:R-:W-:Y:S05]  /*1640*/  BRA.U !UP1, `(.L_x_21) ;  /* 0x00000001090c7547 */ /* 0x000fea000b800000 */
[----:B------:R-:W-:Y:S01]  /*1650*/  UCGABAR_WAIT ;  /* 0x0000000000007dc7 */ /* 0x000fe20008000000 */
[----:B------:R-:W-:Y:S01]  /*1660*/  CCTL.IVALL ;  /* 0x00000000ff00798f */ /* 0x000fe20002000000 */
[----:B------:R-:W-:Y:S05]  /*1670*/  BRA `(.L_x_22) ;  /* 0x0000000000047947 */ /* 0x000fea0003800000 */
.L_x_21:
[----:B------:R-:W-:Y:S06]  /*1680*/  BAR.SYNC.DEFER_BLOCKING 0x0 ;  /* 0x0000000000007b1d */ /* 0x000fec0000010000 */
.L_x_22:
[----:B------:R-:W-:Y:S05]  /*1690*/  BRA.U UP2, `(.L_x_23) ;  /* 0x0000001502e47547 */ /* 0x000fea000b800000 */
[----:B------:R-:W1:Y:S01]  /*16a0*/  LDCU UR4, c[0x0][0x38c] ;  /* 0x00007180ff0477ac */ /* 0x000e620008000800 */
[----:B------:R-:W2:Y:S01]  /*16b0*/  LDC R9, c[0x0][0x370] ;  /* 0x0000dc00ff097b82 */ /* 0x000ea20000000800 */
[----:B------:R-:W-:Y:S02]  /*16c0*/  IMAD.SHL.U32 R16, R11, 0x40, RZ ;  /* 0x000000400b107824 */ /* 0x000fe400078e00ff */
[----:B------:R-:W-:Y:S01]  /*16d0*/  HFMA2 R14, -RZ, RZ, 0, 0 ;  /* 0x00000000ff0e7431 */ /* 0x000fe200000001ff */
[----:B------:R-:W-:Y:S01]  /*16e0*/  UISETP.NE.AND UP1, UPT, UR10, URZ, UPT ;  /* 0x000000ff0a00728c */ /* 0x000fe2000bf25270 */
[----:B------:R-:W-:Y:S01]  /*16f0*/  ISETP.NE.AND P4, PT, R10, RZ, P5 ;  /* 0x000000ff0a00720c */ /* 0x000fe20002f85270 */
[----:B------:R-:W-:Y:S01]  /*1700*/  IMAD.MOV.U32 R15, RZ, RZ, 0x1 ;  /* 0x00000001ff0f7424 */ /* 0x000fe200078e00ff */
[----:B------:R-:W-:Y:S01]  /*1710*/  CS2R R12, SRZ ;  /* 0x00000000000c7805 */ /* 0x000fe2000001ff00 */
[----:B------:R-:W-:Y:S01]  /*1720*/  IMAD.MOV.U32 R10, RZ, RZ, 0x1 ;  /* 0x00000001ff0a7424 */ /* 0x000fe200078e00ff */
[----:B------:R-:W3:Y:S01]  /*1730*/  LDC R0, c[0x0][0x374] ;  /* 0x0000dd00ff007b82 */ /* 0x000ee20000000800 */
[----:B------:R-:W-:Y:S01]  /*1740*/  LOP3.LUT R16, R16, 0x40, RZ, 0xc0, !PT ;  /* 0x0000004010107812 */ /* 0x000fe200078ec0ff */
[----:B------:R-:W4:Y:S01]  /*1750*/  LDCU.64 UR14, c[0x0][0x348] ;  /* 0x00006900ff0e77ac */ /* 0x000f220008000a00 */
[----:B------:R-:W-:Y:S01]  /*1760*/  USEL UR22, UR6, 0x2, UP1 ;  /* 0x0000000206167887 */ /* 0x000fe20008800000 */
[----:B------:R-:W-:Y:S01]  /*1770*/  UMOV UR23, URZ ;  /* 0x000000ff00177c82 */ /* 0x000fe20008000000 */
[----:B-1----:R-:W-:-:S04]  /*1780*/  UIADD3 UR5, UPT, UPT, UR4, 0x3f, URZ ;  /* 0x0000003f04057890 */ /* 0x002fc8000fffe0ff */
[----:B------:R-:W-:-:S04]  /*1790*/  USHF.R.S32.HI UR7, URZ, 0x1f, UR5 ;  /* 0x0000001fff077899 */ /* 0x000fc80008011405 */
[----:B------:R-:W-:Y:S02]  /*17a0*/  ULEA.HI UR7, UR7, UR5, URZ, 0x6 ;  /* 0x0000000507077291 */ /* 0x000fe4000f8f30ff */
[----:B------:R-:W-:Y:S02]  /*17b0*/  UIADD3 UR5, UPT, UPT, UR4, -0x1, URZ ;  /* 0xffffffff04057890 */ /* 0x000fe4000fffe0ff */
[----:B------:R-:W-:Y:S02]  /*17c0*/  USHF.R.S32.HI UR7, URZ, 0x6, UR7 ;  /* 0x00000006ff077899 */ /* 0x000fe40008011407 */
[----:B------:R-:W-:Y:S02]  /*17d0*/  UISETP.GE.U32.AND UP2, UPT, UR5, -0x7f, UPT ;  /* 0xffffff810500788c */ /* 0x000fe4000bf46070 */
[----:B------:R-:W-:Y:S02]  /*17e0*/  UISETP.LT.U32.AND UP0, UPT, UR7, 0xd, UPT ;  /* 0x0000000d0700788c */ /* 0x000fe4000bf01070 */
[----:B------:R-:W-:-:S02]  /*17f0*/  UIADD3 UR4, UPT, UPT, UR4, 0x7e, URZ ;  /* 0x0000007e04047890 */ /* 0x000fc4000fffe0ff */
[----:B------:R-:W-:-:S04]  /*1800*/  USEL UR5, UR7, 0xd, UP0 ;  /* 0x0000000d07057887 */ /* 0x000fc80008000000 */
[----:B------:R-:W-:Y:S02]  /*1810*/  UIADD3 UR21, UPT, UPT, UR5, -0x1, URZ ;  /* 0xffffffff05157890 */ /* 0x000fe4000fffe0ff */
[----:B------:R-:W-:Y:S02]  /*1820*/  @UP2 UIADD3 UR21, UPT, UPT, UR5, URZ, URZ ;  /* 0x000000ff05152290 */ /* 0x000fe4000fffe0ff */
[----:B------:R-:W-:Y:S02]  /*1830*/  UIADD3 UR24, UPT, UPT, UR7, -UR5, URZ ;  /* 0x8000000507187290 */ /* 0x000fe4000fffe0ff */
[----:B------:R-:W-:Y:S02]  /*1840*/  UIADD3 UR13, UPT, UPT, UR21, 0x1, URZ ;  /* 0x00000001150d7890 */ /* 0x000fe4000fffe0ff */
[----:B--2-4-:R-:W-:-:S12]  /*1850*/  UIADD3 UR21, UPT, UPT, -UR21, URZ, URZ ;  /* 0x000000ff15157290 */ /* 0x014fd8000fffe1ff */
.L_x_43:
[----:B------:R-:W-:Y:S01]  /*1860*/  UISETP.NE.AND UP0, UPT, UR37, URZ, UPT ;  /* 0x000000ff2500728c */ /* 0x000fe2000bf05270 */
[----:B------:R-:W1:Y:S08]  /*1870*/  S2UR UR37, SR_CgaCtaId ;  /* 0x00000000002579c3 */ /* 0x000e700000008800 */
[----:B------:R-:W-:Y:S05]  /*1880*/  BRA.U UP0, `(.L_x_24) ;  /* 0x0000000100347547 */ /* 0x000fea000b800000 */
[----:B------:R-:W2:Y:S01]  /*1890*/  S2R R2, SR_CgaCtaId ;  /* 0x0000000000027919 */ /* 0x000ea20000008800 */
[----:B------:R-:W-:-:S04]  /*18a0*/  MOV R3, 0x400 ;  /* 0x0000040000037802 */ /* 0x000fc80000000f00 */
[----:B--2---:R-:W-:Y:S02]  /*18b0*/  LEA R3, R2, R3, 0x18 ;  /* 0x0000000302037211 */ /* 0x004fe400078ec0ff */
[----:B------:R-:W-:-:S03]  /*18c0*/  SHF.L.U32 R2, R10, 0x1f, RZ ;  /* 0x0000001f0a027819 */ /* 0x000fc600000006ff */
[----:B------:R-:W-:-:S04]  /*18d0*/  IMAD R3, R12, 0x8, R3 ;  /* 0x000000080c037824 */ /* 0x000fc800078e0203 */
[----:B------:R-:W2:Y:S02]  /*18e0*/  SYNCS.PHASECHK.TRANS64.TRYWAIT P0, [R3+URZ+0x190], R2 ;  /* 0x00019002030075a7 */ /* 0x000ea400080011ff */
[----:B--2---:R-:W-:Y:S05]  /*18f0*/  @!P0 BRA `(.L_x_25) ;  /* 0x0000007400e08947 */ /* 0x004fea0003800000 */
.L_x_192:
[----:B------:R-:W-:Y:S01]  /*1900*/  VIADD R12, R12, 0x1 ;  /* 0x000000010c0c7836 */ /* 0x000fe20000000000 */
[----:B------:R2:W-:Y:S04]  /*1910*/  SYNCS.ARRIVE.TRANS64.A1T0 RZ, [R3+URZ+0x180], RZ ;  /* 0x000180ff03ff79a7 */ /* 0x0005e800081000ff */
[----:B------:R-:W-:-:S04]  /*1920*/  ISETP.NE.AND P0, PT, R12, 0x2, PT ;  /* 0x000000020c00780c */ /* 0x000fc80003f05270 */
[----:B------:R-:W-:Y:S02]  /*1930*/  SEL R12, R12, RZ, P0 ;  /* 0x000000ff0c0c7207 */ /* 0x000fe40000000000 */
[----:B--2---:R-:W-:-:S04]  /*1940*/  SEL R3, RZ, 0x1, P0 ;  /* 0x00000001ff037807 */ /* 0x004fc80000000000 */
[----:B------:R-:W-:-:S07]  /*1950*/  LOP3.LUT R10, R10, R3, RZ, 0x3c, !PT ;  /* 0x000000030a0a7212 */ /* 0x000fce00078e3cff */
.L_x_24:
[----:B------:R-:W-:Y:S01]  /*1960*/  UMOV UR6, 0x400 ;  /* 0x0000040000067882 */ /* 0x000fe20000000000 */
[----:B------:R-:W-:Y:S01]  /*1970*/  LEA.HI R3, R19, R19, RZ, 0x1 ;  /* 0x0000001313037211 */ /* 0x000fe200078f08ff */
[----:B-1----:R-:W-:Y:S01]  /*1980*/  ULEA UR6, UR37, UR6, 0x18 ;  /* 0x0000000625067291 */ /* 0x002fe2000f8ec0ff */
[----:B------:R-:W-:Y:S01]  /*1990*/  SHF.L.U32 R2, R15, 0x1f, RZ ;  /* 0x0000001f0f027819 */ /* 0x000fe200000006ff */
[----:B------:R-:W-:Y:S01]  /*19a0*/  UISETP.GE.U32.AND UP0, UPT, UR4, 0x7f, UPT ;  /* 0x0000007f0400788c */ /* 0x000fe2000bf06070 */
[C---:B------:R-:W-:Y:S01]  /*19b0*/  R2UR UR9, R16.reuse ;  /* 0x00000000100972ca */ /* 0x040fe200000e0000 */
[----:B------:R-:W-:Y:S01]  /*19c0*/  ULEA UR8, UR23, UR6, 0x3 ;  /* 0x0000000617087291 */ /* 0x000fe2000f8e18ff */
[----:B------:R-:W-:Y:S01]  /*19d0*/  IMAD.SHL.U32 R3, R3, 0x40, RZ ;  /* 0x0000004003037824 */ /* 0x000fe200078e00ff */
[----:B------:R-:W-:Y:S01]  /*19e0*/  R2UR UR11, R16 ;  /* 0x00000000100b72ca */ /* 0x000fe200000e0000 */
[----:B------:R-:W-:-:S03]  /*19f0*/  UMOV UR25, URZ ;  /* 0x000000ff00197c82 */ /* 0x000fc60008000000 */
[----:B------:R-:W-:-:S03]  /*1a00*/  R2UR UR35, R3 ;  /* 0x00000000032372ca */ /* 0x000fc600000e0000 */
[----:B------:R1:W2:Y:S01]  /*1a10*/  SYNCS.PHASECHK.TRANS64.TRYWAIT P0, [UR8+0x68], R2 ;  /* 0x00006802ff0075a7 */ /* 0x0002a20008001108 */
[----:B------:R-:W-:-:S09]  /*1a20*/  R2UR UR8, R18 ;  /* 0x00000000120872ca */ /* 0x000fd200000e0000 */
[----:B------:R-:W-:-:S04]  /*1a30*/  ULOP3.LUT UR35, UR9, 0xffffff80, UR35, 0xf8, !UPT ;  /* 0xffffff8009237892 */ /* 0x000fc8000f8ef823 */
[----:B------:R-:W-:Y:S01]  /*1a40*/  ULEA UR11, UR8, UR11, 0x7 ;  /* 0x0000000b080b7291 */ /* 0x000fe2000f8e38ff */
[----:B------:R-:W-:Y:S11]  /*1a50*/  BRA.U !UP0, `(.L_x_26) ;  /* 0x0000000108bc7547 */ /* 0x000ff6000b800000 */
[----:B------:R-:W-:Y:S01]  /*1a60*/  UMOV UR16, UR21 ;  /* 0x0000001500107c82 */ /* 0x000fe20008000000 */
[----:B------:R-:W-:Y:S01]  /*1a70*/  UMOV UR17, UR23 ;  /* 0x0000001700117c82 */ /* 0x000fe20008000000 */
[----:B------:R-:W-:-:S05]  /*1a80*/  UMOV UR34, URZ ;  /* 0x000000ff00227c82 */ /* 0x000fca0008000000 */
.L_x_32:
[----:B------:R-:W-:Y:S01]  /*1a90*/  ULEA UR33, UR17, UR6, 0x3 ;  /* 0x0000000611217291 */ /* 0x000fe2000f8e18ff */
[----:B------:R-:W-:Y:S01]  /*1aa0*/  @P5 MOV R3, 0x8000 ;  /* 0x0000800000035802 */ /* 0x000fe20000000f00 */
[----:B-12-4-:R-:W-:Y:S10]  /*1ab0*/  @P0 BRA `(.L_x_27) ;  /* 0x00000000000c0947 */ /* 0x016ff40003800000 */
[----:B------:R-:W-:-:S04]  /*1ac0*/  SHF.L.U32 R5, R15, 0x1f, RZ ;  /* 0x0000001f0f057819 */ /* 0x000fc800000006ff */
[----:B------:R-:W2:Y:S02]  /*1ad0*/  SYNCS.PHASECHK.TRANS64.TRYWAIT P0, [UR33+0x68], R5 ;  /* 0x00006805ff0075a7 */ /* 0x000ea40008001121 */
[----:B--2---:R-:W-:Y:S05]  /*1ae0*/  @!P0 BRA `(.L_x_28) ;  /* 0x0000007400788947 */ /* 0x004fea0003800000 */
.L_x_27:
[----:B------:R2:W-:Y:S01]  /*1af0*/  @P5 SYNCS.ARRIVE.TRANS64 RZ, [UR33], R3 ;  /* 0x00000003ffff59a7 */ /* 0x0005e20008000021 */
[----:B------:R-:W-:Y:S02]  /*1b00*/  ULOP3.LUT UR8, UR22, 0x2, URZ, 0xfc, !UPT ;  /* 0x0000000216087892 */ /* 0x000fe4000f8efcff */
[----:B------:R-:W-:Y:S02]  /*1b10*/  UIADD3 UR16, UPT, UPT, UR16, 0x1, URZ ;  /* 0x0000000110107890 */ /* 0x000fe4000fffe0ff */
[----:B------:R-:W-:Y:S02]  /*1b20*/  UISETP.NE.AND UP0, UPT, UR8, 0x2, UPT ;  /* 0x000000020800788c */ /* 0x000fe4000bf05270 */
[----:B------:R-:W-:-:S07]  /*1b30*/  UISETP.NE.AND UP2, UPT, UR16, 0x1, UPT ;  /* 0x000000011000788c */ /* 0x000fce000bf45270 */
[----:B------:R-:W-:Y:S05]  /*1b40*/  BRA.U UP0, `(.L_x_29) ;  /* 0x0000000100047547 */ /* 0x000fea000b800000 */
[----:B------:R-:W-:Y:S05]  /*1b50*/  BPT.TRAP 0x1 ;  /* 0x000000040000795c */ /* 0x000fea0000300000 */
.L_x_29:
[----:B------:R-:W-:Y:S04]  /*1b60*/  BSSY.RECONVERGENT B0, `(.L_x_30) ;  /* 0x0000003000007945 */ /* 0x000fe80003800200 */
[----:B------:R-:W-:Y:S05]  /*1b70*/  @!P4 BRA `(.L_x_31) ;  /* 0x000000000004c947 */ /* 0x000fea0003800000 */
[----:B------:R-:W-:Y:S05]  /*1b80*/  BPT.TRAP 0x1 ;  /* 0x000000040000795c */ /* 0x000fea0000300000 */
.L_x_31:
[----:B------:R-:W-:Y:S05]  /*1b90*/  BSYNC.RECONVERGENT B0 ;  /* 0x0000000000007941 */ /* 0x000fea0003800200 */
.L_x_30:
[----:B------:R-:W-:Y:S02]  /*1ba0*/  UIADD3 UR23, UPT, UPT, UR17, 0x1, URZ ;  /* 0x0000000111177890 */ /* 0x000fe4000fffe0ff */
[----:B------:R-:W-:Y:S02]  /*1bb0*/  UIADD3 UR28, UP1, UPT, UR14, 0x80, URZ ;  /* 0x000000800e1c7890 */ /* 0x000fe4000ff3e0ff */
[----:B------:R-:W-:Y:S02]  /*1bc0*/  UISETP.NE.AND UP0, UPT, UR23, 0xd, UPT ;  /* 0x0000000d1700788c */ /* 0x000fe4000bf05270 */
[----:B------:R-:W-:Y:S02]  /*1bd0*/  ULOP3.LUT UR33, UR33, 0xfefffff8, URZ, 0xc0, !UPT ;  /* 0xfefffff821217892 */ /* 0x000fe4000f8ec0ff */
[----:B------:R-:W-:Y:S02]  /*1be0*/  USEL UR9, URZ, 0x1, UP0 ;  /* 0x00000001ff097887 */ /* 0x000fe40008000000 */
[----:B------:R-:W-:-:S02]  /*1bf0*/  USEL UR23, UR23, URZ, UP0 ;  /* 0x000000ff17177287 */ /* 0x000fc40008000000 */
[----:B------:R-:W-:Y:S02]  /*1c00*/  UIADD3 UR26, UP0, UPT, UR14, 0x180, URZ ;  /* 0x000001800e1a7890 */ /* 0x000fe4000ff1e0ff */
[----:B------:R-:W-:Y:S01]  /*1c10*/  ULEA UR8, UR23, UR6, 0x3 ;  /* 0x0000000617087291 */ /* 0x000fe2000f8e18ff */
[----:B------:R-:W-:Y:S01]  /*1c20*/  LOP3.LUT R15, R15, UR9, RZ, 0x3c, !PT ;  /* 0x000000090f0f7c12 */ /* 0x000fe2000f8e3cff */
[----:B------:R-:W-:Y:S02]  /*1c30*/  UIADD3.X UR29, UPT, UPT, URZ, UR15, URZ, UP1, !UPT ;  /* 0x0000000fff1d7290 */ /* 0x000fe40008ffe4ff */
[----:B------:R-:W-:Y:S01]  /*1c40*/  UIADD3.X UR27, UPT, UPT, URZ, UR15, URZ, UP0, !UPT ;  /* 0x0000000fff1b7290 */ /* 0x000fe200087fe4ff */
[----:B-1----:R-:W-:Y:S01]  /*1c50*/  SHF.L.U32 R2, R15, 0x1f, RZ ;  /* 0x0000001f0f027819 */ /* 0x002fe200000006ff */
[----:B------:R-:W-:Y:S01]  /*1c60*/  UMOV UR18, 0x0 ;  /* 0x0000000000127882 */ /* 0x000fe20000000000 */
[----:B------:R-:W-:Y:S01]  /*1c70*/  UMOV UR19, 0x10000000 ;  /* 0x1000000000137882 */ /* 0x000fe20000000000 */
[----:B------:R-:W-:Y:S01]  /*1c80*/  UMOV UR10, UR34 ;  /* 0x00000022000a7c82 */ /* 0x000fe20008000000 */
[----:B------:R4:W1:Y:S01]  /*1c90*/  SYNCS.PHASECHK.TRANS64.TRYWAIT P0, [UR8+0x68], R2 ;  /* 0x00006802ff0075a7 */ /* 0x0008620008001108 */
[----:B------:R-:W-:Y:S01]  /*1ca0*/  ULEA UR8, UR17, UR6, 0xd ;  /* 0x0000000611087291 */ /* 0x000fe2000f8e68ff */
[----:B------:R-:W-:Y:S01]  /*1cb0*/  UMOV UR12, UR36 ;  /* 0x00000024000c7c82 */ /* 0x000fe20008000000 */
[----:B------:R-:W-:-:S02]  /*1cc0*/  UMOV UR9, UR33 ;  /* 0x0000002100097c82 */ /* 0x000fc40008000000 */
[----:B------:R-:W-:Y:S02]  /*1cd0*/  UIADD3 UR32, UPT, UPT, UR8, 0x4300, URZ ;  /* 0x0000430008207890 */ /* 0x000fe4000fffe0ff */
[----:B------:R-:W-:Y:S01]  /*1ce0*/  UIADD3 UR8, UPT, UPT, UR8, 0x1e300, URZ ;  /* 0x0001e30008087890 */ /* 0x000fe2000fffe0ff */
[----:B------:R-:W-:Y:S01]  /*1cf0*/  UMOV UR25, UR13 ;  /* 0x0000000d00197c82 */ /* 0x000fe20008000000 */
[----:B------:R-:W-:-:S05]  /*1d00*/  UMOV UR17, UR23 ;  /* 0x0000001700117c82 */ /* 0x000fca0008000000 */
[----:B------:R2:W-:Y:S02]  /*1d10*/  UTMALDG.3D.2CTA [UR32], [UR28], desc[UR18] ;  /* 0x000012201c0075b4 */ /* 0x0005e40008211000 */
[----:B------:R4:W-:Y:S01]  /*1d20*/  UTMALDG.3D.2CTA [UR8], [UR26], desc[UR18] ;  /* 0x000012081a0075b4 */ /* 0x0009e20008211000 */
[----:B--2---:R-:W-:Y:S01]  /*1d30*/  UIADD3 UR34, UPT, UPT, UR34, 0x40, URZ ;  /* 0x0000004022227890 */ /* 0x004fe2000fffe0ff */
[----:B------:R-:W-:Y:S11]  /*1d40*/  BRA.U UP2, `(.L_x_32) ;  /* 0xfffffffd02507547 */ /* 0x000ff6000b83ffff */
.L_x_26:
[----:B-12---:R-:W-:Y:S01]  /*1d50*/  PLOP3.LUT P0, PT, PT, PT, UP5, 0x80, 0x8 ;  /* 0x000000000008781c */ /* 0x006fe20003f0f058 */
[----:B----4-:R-:W-:Y:S01]  /*1d60*/  ULEA UR8, UR23, UR6, 0x3 ;  /* 0x0000000617087291 */ /* 0x010fe2000f8e18ff */
[----:B------:R-:W-:Y:S01]  /*1d70*/  SHF.L.U32 R2, R15, 0x1f, RZ ;  /* 0x0000001f0f027819 */ /* 0x000fe200000006ff */
[----:B------:R-:W-:-:S10]  /*1d80*/  UISETP.GT.AND UP0, UPT, UR7, UR5, UPT ;  /* 0x000000050700728c */ /* 0x000fd4000bf04270 */
[----:B------:R-:W-:Y:S01]  /*1d90*/  @!P0 SYNCS.ARRIVE.TRANS64.A1T0 RZ, [UR6+0x118], RZ ;  /* 0x000118ffffff89a7 */ /* 0x000fe20008100006 */
[----:B------:R1:W2:Y:S01]  /*1da0*/  SYNCS.PHASECHK.TRANS64.TRYWAIT P0, [UR8+0x68], R2 ;  /* 0x00006802ff0075a7 */ /* 0x0002a20008001108 */
[----:B------:R-:W-:Y:S05]  /*1db0*/  BRA.U !UP0, `(.L_x_33) ;  /* 0x0000000108bc7547 */ /* 0x000fea000b800000 */
[----:B------:R-:W-:Y:S01]  /*1dc0*/  UIADD3 UR26, UPT, UPT, UR24, UR25, URZ ;  /* 0x00000019181a7290 */ /* 0x000fe2000fffe0ff */
[----:B------:R-:W-:-:S11]  /*1dd0*/  UMOV UR27, UR23 ;  /* 0x00000017001b7c82 */ /* 0x000fd60008000000 */
.L_x_39:
[----:B------:R-:W-:Y:S01]  /*1de0*/  ULEA UR17, UR27, UR6, 0x3 ;  /* 0x000000061b117291 */ /* 0x000fe2000f8e18ff */
[----:B--2---:R-:W-:Y:S01]  /*1df0*/  @P5 MOV R3, 0x8000 ;  /* 0x0000800000035802 */ /* 0x004fe20000000f00 */
[----:B-12---:R-:W-:Y:S10]  /*1e00*/  @P0 BRA `(.L_x_34) ;  /* 0x00000000000c0947 */ /* 0x006ff40003800000 */
[----:B------:R-:W-:-:S04]  /*1e10*/  SHF.L.U32 R5, R15, 0x1f, RZ ;  /* 0x0000001f0f057819 */ /* 0x000fc800000006ff */
[----:B------:R-:W2:Y:S02]  /*1e20*/  SYNCS.PHASECHK.TRANS64.TRYWAIT P0, [UR17+0x68], R5 ;  /* 0x00006805ff0075a7 */ /* 0x000ea40008001111 */
[----:B--2---:R-:W-:Y:S05]  /*1e30*/  @!P0 BRA `(.L_x_35) ;  /* 0x0000007000bc8947 */ /* 0x004fea0003800000 */
.L_x_34:
[----:B------:R2:W-:Y:S01]  /*1e40*/  @P5 SYNCS.ARRIVE.TRANS64 RZ, [UR17], R3 ;  /* 0x00000003ffff59a7 */ /* 0x0005e20008000011 */
[----:B------:R-:W-:-:S04]  /*1e50*/  ULOP3.LUT UR8, UR22, 0x2, URZ, 0xfc, !UPT ;  /* 0x0000000216087892 */ /* 0x000fc8000f8efcff */
[----:B------:R-:W-:-:S09]  /*1e60*/  UISETP.NE.AND UP0, UPT, UR8, 0x2, UPT ;  /* 0x000000020800788c */ /* 0x000fd2000bf05270 */
[----:B------:R-:W-:Y:S05]  /*1e70*/  BRA.U UP0, `(.L_x_36) ;  /* 0x0000000100047547 */ /* 0x000fea000b800000 */
[----:B------:R-:W-:Y:S05]  /*1e80*/  BPT.TRAP 0x1 ;  /* 0x000000040000795c */ /* 0x000fea0000300000 */
.L_x_36:
[----:B------:R-:W-:Y:S04]  /*1e90*/  BSSY.RECONVERGENT B0, `(.L_x_37) ;  /* 0x0000003000007945 */ /* 0x000fe80003800200 */
[----:B------:R-:W-:Y:S05]  /*1ea0*/  @!P4 BRA `(.L_x_38) ;  /* 0x000000000004c947 */ /* 0x000fea0003800000 */
[----:B------:R-:W-:Y:S05]  /*1eb0*/  BPT.TRAP 0x1 ;  /* 0x000000040000795c */ /* 0x000fea0000300000 */
.L_x_38:
[----:B------:R-:W-:Y:S05]  /*1ec0*/  BSYNC.RECONVERGENT B0 ;  /* 0x0000000000007941 */ /* 0x000fea0003800200 */
.L_x_37:
[----:B------:R-:W-:Y:S02]  /*1ed0*/  UIADD3 UR23, UPT, UPT, UR27, 0x1, URZ ;  /* 0x000000011b177890 */ /* 0x000fe4000fffe0ff */
[----:B------:R-:W-:Y:S02]  /*1ee0*/  UIADD3 UR32, UP1, UPT, UR14, 0x80, URZ ;  /* 0x000000800e207890 */ /* 0x000fe4000ff3e0ff */
[----:B------:R-:W-:Y:S02]  /*1ef0*/  UISETP.NE.AND UP0, UPT, UR23, 0xd, UPT ;  /* 0x0000000d1700788c */ /* 0x000fe4000bf05270 */
[----:B------:R-:W-:Y:S02]  /*1f00*/  USHF.L.U32 UR18, UR25, 0x6, URZ ;  /* 0x0000000619127899 */ /* 0x000fe400080006ff */
[----:B------:R-:W-:Y:S02]  /*1f10*/  USEL UR9, URZ, 0x1, UP0 ;  /* 0x00000001ff097887 */ /* 0x000fe40008000000 */
[----:B------:R-:W-:-:S02]  /*1f20*/  USEL UR23, UR23, URZ, UP0 ;  /* 0x000000ff17177287 */ /* 0x000fc40008000000 */
[----:B------:R-:W-:Y:S02]  /*1f30*/  UIADD3 UR30, UP0, UPT, UR14, 0x180, URZ ;  /* 0x000001800e1e7890 */ /* 0x000fe4000ff1e0ff */
[----:B------:R-:W-:Y:S01]  /*1f40*/  ULEA UR8, UR23, UR6, 0x3 ;  /* 0x0000000617087291 */ /* 0x000fe2000f8e18ff */
[----:B------:R-:W-:Y:S01]  /*1f50*/  LOP3.LUT R15, R15, UR9, RZ, 0x3c, !PT ;  /* 0x000000090f0f7c12 */ /* 0x000fe2000f8e3cff */
[----:B------:R-:W-:Y:S02]  /*1f60*/  ULOP3.LUT UR17, UR17, 0xfefffff8, URZ, 0xc0, !UPT ;  /* 0xfefffff811117892 */ /* 0x000fe4000f8ec0ff */
[----:B------:R-:W-:Y:S01]  /*1f70*/  UIADD3.X UR33, UPT, UPT, URZ, UR15, URZ, UP1, !UPT ;  /* 0x0000000fff217290 */ /* 0x000fe20008ffe4ff */
[----:B-1----:R-:W-:Y:S01]  /*1f80*/  SHF.L.U32 R2, R15, 0x1f, RZ ;  /* 0x0000001f0f027819 */ /* 0x002fe200000006ff */
[----:B------:R-:W-:Y:S01]  /*1f90*/  UIADD3.X UR31, UPT, UPT, URZ, UR15, URZ, UP0, !UPT ;  /* 0x0000000fff1f7290 */ /* 0x000fe200087fe4ff */
[----:B------:R-:W-:Y:S02]  /*1fa0*/  UMOV UR28, 0x0 ;  /* 0x00000000001c7882 */ /* 0x000fe40000000000 */
[----:B------:R4:W1:Y:S01]  /*1fb0*/  SYNCS.PHASECHK.TRANS64.TRYWAIT P0, [UR8+0x68], R2 ;  /* 0x00006802ff0075a7 */ /* 0x0008620008001108 */
[----:B------:R-:W-:Y:S01]  /*1fc0*/  ULEA UR8, UR27, UR6, 0xd ;  /* 0x000000061b087291 */ /* 0x000fe2000f8e68ff */
[----:B------:R-:W-:Y:S01]  /*1fd0*/  UMOV UR29, 0x10000000 ;  /* 0x10000000001d7882 */ /* 0x000fe20000000000 */
[----:B------:R-:W-:-:S02]  /*1fe0*/  UMOV UR19, UR35 ;  /* 0x0000002300137c82 */ /* 0x000fc40008000000 */
[----:B------:R-:W-:Y:S02]  /*1ff0*/  UIADD3 UR16, UPT, UPT, UR8, 0x4300, URZ ;  /* 0x0000430008107890 */ /* 0x000fe4000fffe0ff */
[----:B------:R-:W-:Y:S01]  /*2000*/  UIADD3 UR8, UPT, UPT, UR8, 0x1e300, URZ ;  /* 0x0001e30008087890 */ /* 0x000fe2000fffe0ff */
[----:B------:R-:W-:Y:S01]  /*2010*/  UMOV UR20, UR36 ;  /* 0x0000002400147c82 */ /* 0x000fe20008000000 */
[----:B------:R-:W-:Y:S01]  /*2020*/  UMOV UR12, UR36 ;  /* 0x00000024000c7c82 */ /* 0x000fe20008000000 */
[----:B------:R-:W-:Y:S01]  /*2030*/  UMOV UR9, UR17 ;  /* 0x0000001100097c82 */ /* 0x000fe20008000000 */
[----:B------:R-:W-:Y:S01]  /*2040*/  UMOV UR10, UR18 ;  /* 0x00000012000a7c82 */ /* 0x000fe20008000000 */
[----:B------:R-:W-:Y:S02]  /*2050*/  UIADD3 UR25, UPT, UPT, UR25, 0x1, URZ ;  /* 0x0000000119197890 */ /* 0x000fe4000fffe0ff */
[----:B------:R4:W-:Y:S01]  /*2060*/  UTMALDG.3D.2CTA [UR16], [UR32], desc[UR28] ;  /* 0x00001c10200075b4 */ /* 0x0009e20008211000 */
[----:B------:R-:W-:Y:S01]  /*2070*/  UMOV UR27, UR23 ;  /* 0x00000017001b7c82 */ /* 0x000fe20008000000 */
[----:B------:R-:W-:Y:S01]  /*2080*/  UISETP.NE.AND UP0, UPT, UR25, UR26, UPT ;  /* 0x0000001a1900728c */ /* 0x000fe2000bf05270 */
[----:B------:R4:W-:Y:S08]  /*2090*/  UTMALDG.3D.2CTA [UR8], [UR30], desc[UR28] ;  /* 0x00001c081e0075b4 */ /* 0x0009f00008211000 */
[----:B----4-:R-:W-:Y:S05]  /*20a0*/  BRA.U UP0, `(.L_x_39) ;  /* 0xfffffffd004c7547 */ /* 0x010fea000b83ffff */
.L_x_33:
[C---:B-1----:R-:W-:Y:S01]  /*20b0*/  LEA R2, R14.reuse, UR6, 0x3 ;  /* 0x000000060e027c11 */ /* 0x042fe2000f8e18ff */
[----:B------:R-:W-:Y:S01]  /*20c0*/  NOP ;  /* 0x0000000000007918 */ /* 0x000fe20000000000 */
[----:B--2---:R-:W-:Y:S02]  /*20d0*/  SHF.L.U32 R3, R13, 0x1f, RZ ;  /* 0x0000001f0d037819 */ /* 0x004fe400000006ff */
[----:B------:R-:W-:Y:S02]  /*20e0*/  LEA R4, R14, UR6, 0x4 ;  /* 0x000000060e047c11 */ /* 0x000fe4000f8e20ff */
[----:B------:R-:W1:Y:S02]  /*20f0*/  SYNCS.PHASECHK.TRANS64.TRYWAIT P0, [R2+URZ+0x120], R3 ;  /* 0x00012003020075a7 */ /* 0x000e6400080011ff */
[----:B-1----:R-:W-:Y:S05]  /*2100*/  @!P0 BRA `(.L_x_40) ;  /* 0x0000007000208947 */ /* 0x002fea0003800000 */
.L_x_195:
[----:B------:R-:W2:Y:S01]  /*2110*/  LDS.128 R4, [R4+0x1b0] ;  /* 0x0001b00004047984 */ /* 0x000ea20000000c00 */
[----:B------:R-:W-:Y:S01]  /*2120*/  ISETP.GE.AND P0, PT, R34, 0x1, PT ;  /* 0x000000012200780c */ /* 0x000fe20003f06270 */
[----:B-1----:R-:W-:Y:S01]  /*2130*/  VIADD R2, R2, 0x130 ;  /* 0x0000013002027836 */ /* 0x002fe20000000000 */
[----:B------:R-:W-:Y:S01]  /*2140*/  @!PT LDS RZ, [RZ] ;  /* 0x00000000fffff984 */ /* 0x000fe20000000800 */
[----:B------:R-:W-:Y:S01]  /*2150*/  @!PT LDS RZ, [RZ] ;  /* 0x00000000fffff984 */ /* 0x000fe20000000800 */
[----:B------:R-:W-:Y:S01]  /*2160*/  @!PT LDS RZ, [RZ] ;  /* 0x00000000fffff984 */ /* 0x000fe20000000800 */
[----:B------:R-:W-:Y:S01]  /*2170*/  @!PT LDS RZ, [RZ] ;  /* 0x00000000fffff984 */ /* 0x000fe20000000800 */
[----:B------:R1:W-:Y:S06]  /*2180*/  MEMBAR.ALL.CTA ;  /* 0x0000000000007992 */ /* 0x0003ec0000008000 */
[----:B-1----:R-:W1:Y:S01]  /*2190*/  FENCE.VIEW.ASYNC.S ;  /* 0x00000000000073c6 */ /* 0x002e620000000000 */
[----:B------:R-:W-:-:S04]  /*21a0*/  PRMT R2, RZ, 0x654, R2 ;  /* 0x00000654ff027816 */ /* 0x000fc80000000002 */
[----:B-1----:R1:W-:Y:S01]  /*21b0*/  SYNCS.ARRIVE.TRANS64.RED.A1T0 RZ, [R2+URZ], RZ ;  /* 0x000000ff02ff79a7 */ /* 0x0023e200081004ff */
[----:B--2---:R-:W-:-:S13]  /*21c0*/  LOP3.LUT P2, RZ, R6, 0x1, RZ, 0xc0, !PT ;  /* 0x0000000106ff7812 */ /* 0x004fda000784c0ff */
[----:B------:R-:W-:Y:S01]  /*21d0*/  @P2 SHF.R.U32.HI R3, RZ, 0x10, R5 ;  /* 0x00000010ff032819 */ /* 0x000fe20000011605 */
[----:B------:R-:W-:Y:S01]  /*21e0*/  VOTEU.ANY UP0, P2 ;  /* 0x0000000000ff7886 */ /* 0x000fe20001000100 */
[----:B------:R-:W-:Y:S02]  /*21f0*/  @P2 MOV R11, R4 ;  /* 0x00000004000b2202 */ /* 0x000fe40000000f00 */
[----:B------:R-:W-:Y:S02]  /*2200*/  @P2 R2UR.BROADCAST UR8, R3 ;  /* 0x00000000030822ca */ /* 0x000fe400008e0000 */
[----:B------:R-:W-:-:S11]  /*2210*/  @P2 LOP3.LUT R8, R5, 0xffff, RZ, 0xc0, !PT ;  /* 0x0000ffff05082812 */ /* 0x000fd600078ec0ff */
[----:B------:R-:W-:Y:S01]  /*2220*/  @UP0 UMOV UR36, UR8 ;  /* 0x0000000800240c82 */ /* 0x000fe20008000000 */
[----:B-1----:R-:W-:Y:S05]  /*2230*/  @!P0 BRA `(.L_x_41) ;  /* 0x0000000000b88947 */ /* 0x002fea0003800000 */
[----:B------:R-:W3:Y:S01]  /*2240*/  LDC.64 R4, c[0x0][0xb18] ;  /* 0x0002c600ff047b82 */ /* 0x000ee20000000a00 */
[----:B------:R-:W-:-:S07]  /*2250*/  ISETP.NE.AND P3, PT, R34, 0x1, PT ;  /* 0x000000012200780c */ /* 0x000fce0003f65270 */
[----:B------:R-:W1:Y:S08]  /*2260*/  LDC.64 R6, c[0x0][0xb10] ;  /* 0x0002c400ff067b82 */ /* 0x000e700000000a00 */
[----:B------:R-:W2:Y:S08]  /*2270*/  LDC R17, c[0x0][0xb20] ;  /* 0x0002c800ff117b82 */ /* 0x000eb00000000800 */
[----:B------:R-:W4:Y:S01]  /*2280*/  LDC R18, c[0x0][0xb0c] ;  /* 0x0002c300ff127b82 */ /* 0x000f220000000800 */
[----:B---3--:R-:W-:Y:S01]  /*2290*/  IMAD.HI.U32 R22, R0, R5, RZ ;  /* 0x0000000500167227 */ /* 0x008fe200078e00ff */
[----:B------:R-:W-:-:S06]  /*22a0*/  ISETP.NE.AND P0, PT, R4, 0x1, PT ;  /* 0x000000010400780c */ /* 0x000fcc0003f05270 */
[----:B------:R-:W3:Y:S01]  /*22b0*/  LDC.64 R2, c[0x0][0xb28] ;  /* 0x0002ca00ff027b82 */ /* 0x000ee20000000a00 */
[----:B-1----:R-:W-:-:S04]  /*22c0*/  IMAD.HI.U32 R20, R9, R6, RZ ;  /* 0x0000000609147227 */ /* 0x002fc800078e00ff */
[----:B------:R-:W-:Y:S01]  /*22d0*/  IMAD.HI.U32 R24, R11, R6, RZ ;  /* 0x000000060b187227 */ /* 0x000fe200078e00ff */
[----:B------:R-:W-:Y:S02]  /*22e0*/  SHF.R.U32.HI R20, RZ, R7, R20 ;  /* 0x00000007ff147219 */ /* 0x000fe40000011614 */
[----:B--2---:R-:W-:Y:S01]  /*22f0*/  SHF.R.U32.HI R19, RZ, R17, R22 ;  /* 0x00000011ff137219 */ /* 0x004fe20000011616 */
[----:B------:R-:W-:Y:S01]  /*2300*/  IMAD.HI.U32 R22, R8, R5, RZ ;  /* 0x0000000508167227 */ /* 0x000fe200078e00ff */
[----:B------:R-:W-:Y:S02]  /*2310*/  SHF.R.U32.HI R24, RZ, R7, R24 ;  /* 0x00000007ff187219 */ /* 0x000fe40000011618 */
[----:B------:R-:W-:Y:S02]  /*2320*/  SEL R19, R0, R19, !P0 ;  /* 0x0000001300137207 */ /* 0x000fe40004000000 */
[----:B------:R-:W-:Y:S02]  /*2330*/  SHF.R.U32.HI R17, RZ, R17, R22 ;  /* 0x00000011ff117219 */ /* 0x000fe40000011616 */
[----:B----4-:R-:W-:-:S02]  /*2340*/  ISETP.NE.AND P1, PT, R18, 0x1, PT ;  /* 0x000000011200780c */ /* 0x010fc40003f25270 */
[----:B------:R-:W-:Y:S02]  /*2350*/  SEL R17, R8, R17, !P0 ;  /* 0x0000001108117207 */ /* 0x000fe40004000000 */
[----:B------:R-:W-:Y:S02]  /*2360*/  SEL R21, R9, R20, !P1 ;  /* 0x0000001409157207 */ /* 0x000fe40004800000 */
[----:B------:R-:W-:Y:S01]  /*2370*/  SEL R5, R11, R24, !P1 ;  /* 0x000000180b057207 */ /* 0x000fe20004800000 */
[----:B---3--:R-:W-:Y:S01]  /*2380*/  IMAD.HI.U32 R20, R19, R2, RZ ;  /* 0x0000000213147227 */ /* 0x008fe200078e00ff */
[----:B------:R-:W-:-:S03]  /*2390*/  IADD3 R7, PT, PT, -R17, RZ, RZ ;  /* 0x000000ff11077210 */ /* 0x000fc60007ffe1ff */
        /* <DEDUP_REMOVED lines=11> */
[----:B------:R-:W-:-:S04]  /*2450*/  @!P0 IMAD.HI.U32 R20, R5, R2, RZ ;  /* 0x0000000205148227 */ /* 0x000fc800078e00ff */
[----:B------:R-:W-:Y:S01]  /*2460*/  IMAD.MOV R2, RZ, RZ, -R6 ;  /* 0x000000ffff027224 */ /* 0x000fe200078e0a06 */
[----:B------:R-:W-:-:S03]  /*2470*/  @!P0 SHF.R.U32.HI R20, RZ, R3, R20 ;  /* 0x00000003ff148219 */ /* 0x000fc60000011614 */
[----:B------:R-:W-:Y:S01]  /*2480*/  IMAD R2, R34, R2, R17 ;  /* 0x0000000222027224 */ /* 0x000fe200078e0211 */
        /* <DEDUP_REMOVED lines=9> */
.L_x_41:
[----:B------:R-:W1:Y:S02]  /*2520*/  LDCU UR8, c[0x0][0xb30] ;  /* 0x00016600ff0877ac */ /* 0x000e640008000800 */
[----:B-1----:R-:W-:-:S09]  /*2530*/  UISETP.NE.AND UP0, UPT, UR8, 0x1, UPT ;  /* 0x000000010800788c */ /* 0x002fd2000bf05270 */
[----:B------:R-:W-:Y:S05]  /*2540*/  BRA.U UP0, `(.L_x_42) ;  /* 0x0000000100407547 */ /* 0x000fea000b800000 */
[----:B------:R-:W1:Y:S08]  /*2550*/  LDC.64 R4, c[0x0][0xb10] ;  /* 0x0002c400ff047b82 */ /* 0x000e700000000a00 */
[----:B------:R-:W2:Y:S08]  /*2560*/  LDC.64 R2, c[0x0][0xb18] ;  /* 0x0002c600ff027b82 */ /* 0x000eb00000000a00 */
[----:B------:R-:W4:Y:S08]  /*2570*/  LDC R6, c[0x0][0xb20] ;  /* 0x0002c800ff067b82 */ /* 0x000f300000000800 */
[----:B------:R-:W3:Y:S01]  /*2580*/  LDC R18, c[0x0][0xb0c] ;  /* 0x0002c300ff127b82 */ /* 0x000ee20000000800 */
[----:B-1----:R-:W-:-:S05]  /*2590*/  IMAD.HI.U32 R4, R11, R4, RZ ;  /* 0x000000040b047227 */ /* 0x002fca00078e00ff */
[----:B------:R-:W-:Y:S01]  /*25a0*/  SHF.R.U32.HI R4, RZ, R5, R4 ;  /* 0x00000005ff047219 */ /* 0x000fe20000011604 */
[----:B--2---:R-:W-:Y:S01]  /*25b0*/  IMAD.HI.U32 R3, R8, R3, RZ ;  /* 0x0000000308037227 */ /* 0x004fe200078e00ff */
[----:B------:R-:W-:-:S04]  /*25c0*/  ISETP.NE.AND P0, PT, R2, 0x1, PT ;  /* 0x000000010200780c */ /* 0x000fc80003f05270 */
[----:B----4-:R-:W-:-:S04]  /*25d0*/  SHF.R.U32.HI R3, RZ, R6, R3 ;  /* 0x00000006ff037219 */ /* 0x010fc80000011603 */
[----:B------:R-:W-:Y:S02]  /*25e0*/  SEL R3, R8, R3, !P0 ;  /* 0x0000000308037207 */ /* 0x000fe40004000000 */
[----:B---3--:R-:W-:-:S04]  /*25f0*/  ISETP.NE.AND P1, PT, R18, 0x1, PT ;  /* 0x000000011200780c */ /* 0x008fc80003f25270 */
[----:B------:R-:W-:-:S05]  /*2600*/  SEL R4, R11, R4, !P1 ;  /* 0x000000040b047207 */ /* 0x000fca0004800000 */
[----:B------:R-:W-:Y:S02]  /*2610*/  IMAD.IADD R5, R3, 0x1, -R4 ;  /* 0x0000000103057824 */ /* 0x000fe400078e0a04 */
[----:B------:R-:W-:Y:S02]  /*2620*/  IMAD.IADD R3, R4, 0x1, -R3 ;  /* 0x0000000104037824 */ /* 0x000fe400078e0a03 */
[----:B------:R-:W-:Y:S02]  /*2630*/  IMAD R11, R5, R18, R11 ;  /* 0x00000012050b7224 */ /* 0x000fe400078e020b */
[----:B------:R-:W-:-:S07]  /*2640*/  IMAD R8, R3, R2, R8 ;  /* 0x0000000203087224 */ /* 0x000fce00078e0208 */
.L_x_42:
[----:B------:R-:W-:Y:S01]  /*2650*/  VIADD R14, R14, 0x1 ;  /* 0x000000010e0e7836 */ /* 0x000fe20000000000 */
[----:B------:R-:W-:Y:S01]  /*2660*/  UPLOP3.LUT UP5, UPT, UPT, UPT, UPT, 0x80, 0x8 ;  /* 0x000000000008789c */ /* 0x000fe20003faf070 */
[----:B------:R-:W-:Y:S02]  /*2670*/  IMAD.IADD R19, R11, 0x1, R88 ;  /* 0x000000010b137824 */ /* 0x000fe400078e0258 */
[----:B------:R-:W-:Y:S01]  /*2680*/  IMAD.IADD R18, R8, 0x1, R79 ;  /* 0x0000000108127824 */ /* 0x000fe200078e024f */
[----:B------:R-:W-:-:S04]  /*2690*/  ISETP.NE.AND P0, PT, R14, 0x2, PT ;  /* 0x000000020e00780c */ /* 0x000fc80003f05270 */
[----:B------:R-:W-:Y:S02]  /*26a0*/  SEL R2, RZ, 0x1, P0 ;  /* 0x00000001ff027807 */ /* 0x000fe40000000000 */
[----:B------:R-:W-:Y:S02]  /*26b0*/  SEL R14, R14, RZ, P0 ;  /* 0x000000ff0e0e7207 */ /* 0x000fe40000000000 */
[----:B------:R-:W-:Y:S01]  /*26c0*/  LOP3.LUT R13, R13, R2, RZ, 0x3c, !PT ;  /* 0x000000020d0d7212 */ /* 0x000fe200078e3cff */
[----:B------:R-:W-:Y:S06]  /*26d0*/  @P2 BRA `(.L_x_43) ;  /* 0xfffffff000602947 */ /* 0x000fec000383ffff */
[----:B------:R-:W-:Y:S01]  /*26e0*/  UIADD3 UR6, UPT, UPT, UR6, 0x68, URZ ;  /* 0x0000006806067890 */ /* 0x000fe2000fffe0ff */
[----:B------:R-:W-:-:S03]  /*26f0*/  SHF.L.U32 R3, R15, 0x1f, RZ ;  /* 0x0000001f0f037819 */ /* 0x000fc600000006ff */
[----:B------:R-:W-:-:S09]  /*2700*/  ULEA UR4, UR23, UR6, 0x3 ;  /* 0x0000000617047291 */ /* 0x000fd2000f8e18ff */
[----:B------:R-:W1:Y:S02]  /*2710*/  SYNCS.PHASECHK.TRANS64.TRYWAIT P0, [UR4], R3 ;  /* 0x00000003ff0075a7 */ /* 0x000e640008001104 */
[----:B-1----:R-:W-:Y:S05]  /*2720*/  @!P0 BRA `(.L_x_44) ;  /* 0x0000006800ac8947 */ /* 0x002fea0003800000 */
.L_x_197:
[----:B------:R-:W-:-:S04]  /*2730*/  UIADD3 UR5, UPT, UPT, UR23, 0x1, URZ ;  /* 0x0000000117057890 */ /* 0x000fc8000fffe0ff */
[----:B------:R-:W-:-:S04]  /*2740*/  UISETP.NE.AND UP0, UPT, UR5, 0xd, UPT ;  /* 0x0000000d0500788c */ /* 0x000fc8000bf05270 */
[----:B------:R-:W-:Y:S02]  /*2750*/  USEL UR7, URZ, 0x1, UP0 ;  /* 0x00000001ff077887 */ /* 0x000fe40008000000 */
[----:B------:R-:W-:-:S04]  /*2760*/  USEL UR5, UR5, URZ, UP0 ;  /* 0x000000ff05057287 */ /* 0x000fc80008000000 */
[----:B------:R-:W-:Y:S01]  /*2770*/  ULEA UR4, UR5, UR6, 0x3 ;  /* 0x0000000605047291 */ /* 0x000fe2000f8e18ff */
[----:B------:R-:W-:-:S04]  /*2780*/  LOP3.LUT R2, R15, UR7, RZ, 0x3c, !PT ;  /* 0x000000070f027c12 */ /* 0x000fc8000f8e3cff */
[----:B-1----:R-:W-:-:S04]  /*2790*/  SHF.L.U32 R3, R2, 0x1f, RZ ;  /* 0x0000001f02037819 */ /* 0x002fc800000006ff */
[----:B------:R-:W1:Y:S02]  /*27a0*/  SYNCS.PHASECHK.TRANS64.TRYWAIT P0, [UR4], R3 ;  /* 0x00000003ff0075a7 */ /* 0x000e640008001104 */
[----:B-1----:R-:W-:Y:S05]  /*27b0*/  @!P0 BRA `(.L_x_45) ;  /* 0x0000006800a08947 */ /* 0x002fea0003800000 */
.L_x_199:
        /* <DEDUP_REMOVED lines=9> */
.L_x_201:
        /* <DEDUP_REMOVED lines=9> */
.L_x_203:
        /* <DEDUP_REMOVED lines=9> */
.L_x_205:
        /* <DEDUP_REMOVED lines=9> */
.L_x_207:
        /* <DEDUP_REMOVED lines=9> */
.L_x_209:
        /* <DEDUP_REMOVED lines=9> */
.L_x_211:
        /* <DEDUP_REMOVED lines=9> */
.L_x_213:
        /* <DEDUP_REMOVED lines=9> */
.L_x_215:
        /* <DEDUP_REMOVED lines=9> */
.L_x_217:
        /* <DEDUP_REMOVED lines=9> */
.L_x_219:
[----:B------:R-:W-:-:S04]  /*2d60*/  UIADD3 UR5, UPT, UPT, UR5, 0x1, URZ ;  /* 0x0000000105057890 */ /* 0x000fc8000fffe0ff */
[----:B------:R-:W-:-:S04]  /*2d70*/  UISETP.NE.AND UP0, UPT, UR5, 0xd, UPT ;  /* 0x0000000d0500788c */ /* 0x000fc8000bf05270 */
[----:B------:R-:W-:Y:S02]  /*2d80*/  USEL UR4, URZ, 0x1, UP0 ;  /* 0x00000001ff047887 */ /* 0x000fe40008000000 */
[----:B------:R-:W-:-:S04]  /*2d90*/  USEL UR5, UR5, URZ, UP0 ;  /* 0x000000ff05057287 */ /* 0x000fc80008000000 */
[----:B------:R-:W-:Y:S01]  /*2da0*/  ULEA UR5, UR5, UR6, 0x3 ;  /* 0x0000000605057291 */ /* 0x000fe2000f8e18ff */
[----:B-1----:R-:W-:-:S04]  /*2db0*/  LOP3.LUT R3, R2, UR4, RZ, 0x3c, !PT ;  /* 0x0000000402037c12 */ /* 0x002fc8000f8e3cff */
[----:B------:R-:W-:Y:S01]  /*2dc0*/  SHF.L.U32 R3, R3, 0x1f, RZ ;  /* 0x0000001f03037819 */ /* 0x000fe200000006ff */
[----:B---3--:R-:W-:-:S07]  /*2dd0*/  IMAD.U32 R0, RZ, RZ, UR5 ;  /* 0x00000005ff007e24 */ /* 0x008fce000f8e00ff */
.L_x_56:
[----:B-1----:R1:W2:Y:S02]  /*2de0*/  SYNCS.PHASECHK.TRANS64.TRYWAIT P0, [R0+URZ], R3 ;  /* 0x00000003000075a7 */ /* 0x0022a400080011ff */
[----:B--2---:R-:W-:Y:S05]  /*2df0*/  @!P0 NANOSLEEP.SYNCS 0x989680 ;  /* 0x009896800000895d */ /* 0x004fea0003900000 */
[----:B------:R-:W2:Y:S02]  /*2e00*/  @!P0 SYNCS.PHASECHK.TRANS64 P0, [R0+URZ], R3 ;  /* 0x00000003000085a7 */ /* 0x000ea400080010ff */
[----:B--2---:R-:W-:Y:S05]  /*2e10*/  @P0 EXIT ;  /* 0x000000000000094d */ /* 0x004fea0003800000 */
[----:B------:R-:W-:Y:S05]  /*2e20*/  BRA `(.L_x_56) ;  /* 0xfffffffc00ec7947 */ /* 0x000fea000383ffff */
.L_x_23:
[----:B------:R-:W-:-:S04]  /*2e30*/  UISETP.NE.AND UP1, UPT, UR37, URZ, UPT ;  /* 0x000000ff2500728c */ /* 0x000fc8000bf25270 */
[----:B------:R-:W-:-:S09]  /*2e40*/  UISETP.NE.OR UP1, UPT, UR10, 0x1, UP1 ;  /* 0x000000010a00788c */ /* 0x000fd20008f25670 */
[----:B------:R-:W-:Y:S05]  /*2e50*/  BRA.U UP1, `(.L_x_57) ;  /* 0x00000005014c7547 */ /* 0x000fea000b800000 */
[----:B------:R-:W-:Y:S01]  /*2e60*/  HFMA2 R11, -RZ, RZ, 0, 0 ;  /* 0x00000000ff0b7431 */ /* 0x000fe200000001ff */
[----:B------:R-:W-:Y:S01]  /*2e70*/  ISETP.GE.U32.AND P2, PT, R10, 0x2, PT ;  /* 0x000000020a00780c */ /* 0x000fe20003f46070 */
[----:B------:R-:W-:Y:S01]  /*2e80*/  IMAD.MOV.U32 R12, RZ, RZ, 0x1 ;  /* 0x00000001ff0c7424 */ /* 0x000fe200078e00ff */
[----:B------:R-:W-:Y:S01]  /*2e90*/  CS2R R8, SRZ ;  /* 0x0000000000087805 */ /* 0x000fe2000001ff00 */
[----:B------:R-:W-:Y:S01]  /*2ea0*/  IMAD.MOV.U32 R3, RZ, RZ, RZ ;  /* 0x000000ffff037224 */ /* 0x000fe200078e00ff */
[----:B------:R-:W-:Y:S01]  /*2eb0*/  UMOV UR4, 0x400 ;  /* 0x0000040000047882 */ /* 0x000fe20000000000 */
[----:B------:R-:W-:Y:S01]  /*2ec0*/  UMOV UR6, URZ ;  /* 0x000000ff00067c82 */ /* 0x000fe20008000000 */
[----:B------:R-:W-:-:S12]  /*2ed0*/  ULEA UR37, UR37, UR4, 0x18 ;  /* 0x0000000425257291 */ /* 0x000fd8000f8ec0ff */
.L_x_61:
[----:B------:R-:W-:Y:S02]  /*2ee0*/  LEA R0, R3, UR37, 0x3 ;  /* 0x0000002503007c11 */ /* 0x000fe4000f8e18ff */
[----:B------:R-:W-:-:S03]  /*2ef0*/  SHF.L.U32 R5, R8, 0x1f, RZ ;  /* 0x0000001f08057819 */ /* 0x000fc600000006ff */
[----:B------:R-:W-:Y:S01]  /*2f00*/  VIADD R4, R0, 0x190 ;  /* 0x0000019000047836 */ /* 0x000fe20000000000 */
[----:B------:R-:W1:Y:S02]  /*2f10*/  SYNCS.PHASECHK.TRANS64.TRYWAIT P0, [R0+URZ+0x180], R5 ;  /* 0x00018005000075a7 */ /* 0x000e6400080011ff */
[----:B-1----:R-:W-:Y:S05]  /*2f20*/  @!P0 BRA `(.L_x_58) ;  /* 0x0000006400cc8947 */ /* 0x002fea0003800000 */
.L_x_220:
[----:B------:R-:W-:Y:S01]  /*2f30*/  ULEA UR5, UR6, UR37, 0x3 ;  /* 0x0000002506057291 */ /* 0x000fe2000f8e18ff */
[----:B------:R-:W-:Y:S01]  /*2f40*/  PRMT R4, RZ, 0x654, R4 ;  /* 0x00000654ff047816 */ /* 0x000fe20000000004 */
[----:B-1----:R-:W-:Y:S01]  /*2f50*/  @!P2 IMAD.MOV.U32 R5, RZ, RZ, 0x10 ;  /* 0x00000010ff05a424 */ /* 0x002fe200078e00ff */
[----:B------:R-:W-:Y:S01]  /*2f60*/  SHF.L.U32 R7, R12, 0x1f, RZ ;  /* 0x0000001f0c077819 */ /* 0x000fe200000006ff */
[----:B------:R-:W-:Y:S01]  /*2f70*/  UIADD3 UR4, UPT, UPT, UR5, 0x120, URZ ;  /* 0x0000012005047890 */ /* 0x000fe2000fffe0ff */
[----:B------:R1:W-:Y:S05]  /*2f80*/  SYNCS.ARRIVE.TRANS64.RED.A1T0 RZ, [R4+URZ], RZ ;  /* 0x000000ff04ff79a7 */ /* 0x0003ea00081004ff */
[----:B------:R-:W-:Y:S01]  /*2f90*/  IMAD.U32 R13, RZ, RZ, UR4 ;  /* 0x00000004ff0d7e24 */ /* 0x000fe2000f8e00ff */
[----:B------:R-:W2:Y:S04]  /*2fa0*/  SYNCS.PHASECHK.TRANS64.TRYWAIT P0, [UR5+0x130], R7 ;  /* 0x00013007ff0075a7 */ /* 0x000ea80008001105 */
[----:B------:R-:W-:Y:S01]  /*2fb0*/  PRMT R13, R10, 0x654, R13 ;  /* 0x000006540a0d7816 */ /* 0x000fe2000000000d */
[----:B-12---:R-:W-:Y:S06]  /*2fc0*/  @!P0 BRA `(.L_x_59) ;  /* 0x0000006400b88947 */ /* 0x006fec0003800000 */
.L_x_222:
[----:B------:R-:W-:Y:S01]  /*2fd0*/  ULEA UR4, UR6, UR37, 0x4 ;  /* 0x0000002506047291 */ /* 0x000fe2000f8e20ff */
[----:B------:R-:W-:Y:S01]  /*2fe0*/  SEL R2, R13, R2, !P2 ;  /* 0x000000020d027207 */ /* 0x000fe20005000000 */
[----:B------:R-:W-:Y:S01]  /*2ff0*/  UIADD3 UR5, UPT, UPT, UR5, 0x120, URZ ;  /* 0x0000012005057890 */ /* 0x000fe2000fffe0ff */
[----:B-1----:R-:W-:Y:S01]  /*3000*/  LEA R0, R11, UR37, 0x3 ;  /* 0x000000250b007c11 */ /* 0x002fe2000f8e18ff */
[----:B------:R-:W-:Y:S01]  /*3010*/  UIADD3 UR4, UPT, UPT, UR4, 0x1b0, URZ ;  /* 0x000001b004047890 */ /* 0x000fe2000fffe0ff */
[----:B------:R1:W-:Y:S01]  /*3020*/  @!P2 SYNCS.ARRIVE.TRANS64.RED RZ, [R2+URZ], R5 ;  /* 0x0000000502ffa9a7 */ /* 0x0003e200080004ff */
[----:B------:R-:W-:Y:S01]  /*3030*/  UIADD3 UR6, UPT, UPT, UR6, 0x1, URZ ;  /* 0x0000000106067890 */ /* 0x000fe2000fffe0ff */
[----:B------:R-:W-:-:S03]  /*3040*/  VIADD R3, R3, 0x1 ;  /* 0x0000000103037836 */ /* 0x000fc60000000000 */
[----:B------:R-:W-:Y:S02]  /*3050*/  UISETP.NE.AND UP0, UPT, UR6, 0x2, UPT ;  /* 0x000000020600788c */ /* 0x000fe4000bf05270 */
[----:B------:R-:W-:Y:S01]  /*3060*/  ISETP.NE.AND P0, PT, R3, 0x2, PT ;  /* 0x000000020300780c */ /* 0x000fe20003f05270 */
[----:B------:R-:W-:Y:S06]  /*3070*/  UGETNEXTWORKID.BROADCAST [UR4], [UR5] ;  /* 0x00000000040073ca */ /* 0x000fec0008000100 */
[----:B------:R-:W-:Y:S02]  /*3080*/  USEL UR4, URZ, 0x1, UP0 ;  /* 0x00000001ff047887 */ /* 0x000fe40008000000 */
[----:B------:R-:W-:-:S04]  /*3090*/  USEL UR6, UR6, URZ, UP0 ;  /* 0x000000ff06067287 */ /* 0x000fc80008000000 */
[----:B------:R-:W-:Y:S02]  /*30a0*/  LOP3.LUT R12, R12, UR4, RZ, 0x3c, !PT ;  /* 0x000000040c0c7c12 */ /* 0x000fe4000f8e3cff */
[----:B-1----:R-:W-:-:S04]  /*30b0*/  SHF.L.U32 R5, R9, 0x1f, RZ ;  /* 0x0000001f09057819 */ /* 0x002fc800000006ff */
[----:B------:R-:W1:Y:S02]  /*30c0*/  SYNCS.PHASECHK.TRANS64.TRYWAIT P1, [R0+URZ+0x120], R5 ;  /* 0x00012005000075a7 */ /* 0x000e6400080211ff */
[----:B-1----:R-:W-:Y:S05]  /*30d0*/  @!P1 BRA `(.L_x_60) ;  /* 0x00000064008c9947 */ /* 0x002fea0003800000 */
.L_x_223:
[----:B------:R-:W-:Y:S01]  /*30e0*/  LEA R4, R11, UR37, 0x4 ;  /* 0x000000250b047c11 */ /* 0x000fe2000f8e20ff */
[----:B-1----:R-:W-:Y:S01]  /*30f0*/  VIADD R0, R0, 0x130 ;  /* 0x0000013000007836 */ /* 0x002fe20000000000 */
[----:B------:R-:W-:Y:S01]  /*3100*/  SEL R3, R3, RZ, P0 ;  /* 0x000000ff03037207 */ /* 0x000fe20000000000 */
[----:B------:R-:W-:-:S03]  /*3110*/  VIADD R11, R11, 0x1 ;  /* 0x000000010b0b7836 */ /* 0x000fc60000000000 */
[----:B------:R-:W1:Y:S01]  /*3120*/  LDS.128 R4, [R4+0x1b0] ;  /* 0x0001b00004047984 */ /* 0x000e620000000c00 */
[----:B------:R-:W-:Y:S02]  /*3130*/  PRMT R0, RZ, 0x654, R0 ;  /* 0x00000654ff007816 */ /* 0x000fe40000000000 */
[C---:B------:R-:W-:Y:S01]  /*3140*/  ISETP.NE.AND P1, PT, R11.reuse, 0x2, PT ;  /* 0x000000020b00780c */ /* 0x040fe20003f25270 */
[----:B------:R-:W-:Y:S01]  /*3150*/  @!PT LDS RZ, [RZ] ;  /* 0x00000000fffff984 */ /* 0x000fe20000000800 */
[----:B------:R-:W-:Y:S01]  /*3160*/  @!PT LDS RZ, [RZ] ;  /* 0x00000000fffff984 */ /* 0x000fe20000000800 */
[----:B------:R-:W-:Y:S01]  /*3170*/  @!PT LDS RZ, [RZ] ;  /* 0x00000000fffff984 */ /* 0x000fe20000000800 */
[----:B------:R-:W-:Y:S01]  /*3180*/  @!PT LDS RZ, [RZ] ;  /* 0x00000000fffff984 */ /* 0x000fe20000000800 */
[----:B------:R2:W-:Y:S06]  /*3190*/  MEMBAR.ALL.CTA ;  /* 0x0000000000007992 */ /* 0x0005ec0000008000 */
[----:B--2---:R-:W2:Y:S01]  /*31a0*/  FENCE.VIEW.ASYNC.S ;  /* 0x00000000000073c6 */ /* 0x004ea20000000000 */
[----:B------:R-:W-:Y:S01]  /*31b0*/  SEL R11, R11, RZ, P1 ;  /* 0x000000ff0b0b7207 */ /* 0x000fe20000800000 */
[----:B--2---:R2:W-:Y:S01]  /*31c0*/  SYNCS.ARRIVE.TRANS64.RED.A1T0 RZ, [R0+URZ], RZ ;  /* 0x000000ff00ff79a7 */ /* 0x0045e200081004ff */
[----:B-1----:R-:W-:-:S02]  /*31d0*/  LOP3.LUT P3, RZ, R6, 0x1, RZ, 0xc0, !PT ;  /* 0x0000000106ff7812 */ /* 0x002fc4000786c0ff */
[----:B------:R-:W-:-:S04]  /*31e0*/  SEL R5, RZ, 0x1, P0 ;  /* 0x00000001ff057807 */ /* 0x000fc80000000000 */
[----:B------:R-:W-:Y:S02]  /*31f0*/  LOP3.LUT R8, R8, R5, RZ, 0x3c, !PT ;  /* 0x0000000508087212 */ /* 0x000fe400078e3cff */
[----:B--2---:R-:W-:-:S04]  /*3200*/  SEL R0, RZ, 0x1, P1 ;  /* 0x00000001ff007807 */ /* 0x004fc80000800000 */
[----:B------:R-:W-:Y:S01]  /*3210*/  LOP3.LUT R9, R9, R0, RZ, 0x3c, !PT ;  /* 0x0000000009097212 */ /* 0x000fe200078e3cff */
[----:B------:R-:W-:Y:S06]  /*3220*/  @P3 BRA `(.L_x_61) ;  /* 0xfffffffc002c3947 */ /* 0x000fec000383ffff */
[----:B------:R-:W-:Y:S01]  /*3230*/  ULEA UR5, UR6, UR37, 0x3 ;  /* 0x0000002506057291 */ /* 0x000fe2000f8e18ff */
[----:B------:R-:W-:-:S08]  /*3240*/  SHF.L.U32 R3, R12, 0x1f, RZ ;  /* 0x0000001f0c037819 */ /* 0x000fd000000006ff */
[----:B------:R-:W1:Y:S02]  /*3250*/  SYNCS.PHASECHK.TRANS64 P0, [UR5+0x130], R3 ;  /* 0x00013003ff0075a7 */ /* 0x000e640008001005 */
[----:B-1----:R-:W-:Y:S05]  /*3260*/  @P0 BRA `(.L_x_62) ;  /* 0x0000000000080947 */ /* 0x002fea0003800000 */
[----:B------:R-:W1:Y:S02]  /*3270*/  SYNCS.PHASECHK.TRANS64.TRYWAIT P0, [UR5+0x130], R3 ;  /* 0x00013003ff0075a7 */ /* 0x000e640008001105 */
[----:B-1----:R-:W-:Y:S05]  /*3280*/  @!P0 BRA `(.L_x_63) ;  /* 0x0000006400348947 */ /* 0x002fea0003800000 */
.L_x_62:
[----:B------:R-:W-:-:S04]  /*3290*/  UIADD3 UR4, UPT, UPT, UR6, 0x1, URZ ;  /* 0x0000000106047890 */ /* 0x000fc8000fffe0ff */
[----:B------:R-:W-:-:S04]  /*32a0*/  UISETP.NE.AND UP0, UPT, UR4, 0x2, UPT ;  /* 0x000000020400788c */ /* 0x000fc8000bf05270 */
[----:B------:R-:W-:Y:S02]  /*32b0*/  USEL UR7, URZ, 0x1, UP0 ;  /* 0x00000001ff077887 */ /* 0x000fe40008000000 */
[----:B------:R-:W-:-:S04]  /*32c0*/  USEL UR4, UR4, URZ, UP0 ;  /* 0x000000ff04047287 */ /* 0x000fc80008000000 */
[----:B------:R-:W-:Y:S01]  /*32d0*/  ULEA UR4, UR4, UR37, 0x3 ;  /* 0x0000002504047291 */ /* 0x000fe2000f8e18ff */
[----:B-1----:R-:W-:-:S04]  /*32e0*/  LOP3.LUT R3, R12, UR7, RZ, 0x3c, !PT ;  /* 0x000000070c037c12 */ /* 0x002fc8000f8e3cff */
[----:B------:R-:W-:-:S04]  /*32f0*/  SHF.L.U32 R0, R3, 0x1f, RZ ;  /* 0x0000001f03007819 */ /* 0x000fc800000006ff */
[----:B------:R-:W1:Y:S02]  /*3300*/  SYNCS.PHASECHK.TRANS64 P0, [UR4+0x130], R0 ;  /* 0x00013000ff0075a7 */ /* 0x000e640008001004 */
[----:B-1----:R-:W-:Y:S05]  /*3310*/  @P0 EXIT ;  /* 0x000000000000094d */ /* 0x002fea0003800000 */
[----:B------:R-:W-:Y:S02]  /*3320*/  SHF.L.U32 R3, R3, 0x1f, RZ ;  /* 0x0000001f03037819 */ /* 0x000fe400000006ff */
[----:B------:R-:W-:-:S07]  /*3330*/  MOV R0, UR4 ;  /* 0x0000000400007c02 */ /* 0x000fce0008000f00 */
.L_x_64:
[----:B-1----:R1:W2:Y:S02]  /*3340*/  SYNCS.PHASECHK.TRANS64.TRYWAIT P0, [R0+URZ+0x130], R3 ;  /* 0x00013003000075a7 */ /* 0x0022a400080011ff */
[----:B--2---:R-:W-:Y:S05]  /*3350*/  @!P0 NANOSLEEP.SYNCS 0x989680 ;  /* 0x009896800000895d */ /* 0x004fea0003900000 */
[----:B------:R-:W2:Y:S02]  /*3360*/  @!P0 SYNCS.PHASECHK.TRANS64 P0, [R0+URZ+0x130], R3 ;  /* 0x00013003000085a7 */ /* 0x000ea400080010ff */
[----:B--2---:R-:W-:Y:S05]  /*3370*/  @P0 EXIT ;  /* 0x000000000000094d */ /* 0x004fea0003800000 */
[----:B------:R-:W-:Y:S05]  /*3380*/  BRA `(.L_x_64) ;  /* 0xfffffffc00ec7947 */ /* 0x000fea000383ffff */
.L_x_57:
[----:B------:R-:W-:Y:S05]  /*3390*/  BRA.U UP4, `(.L_x_65) ;  /* 0x0000001104d87547 */ /* 0x000fea000b800000 */
[----:B------:R-:W-:Y:S01]  /*33a0*/  UMOV UR6, 0x40 ;  /* 0x0000004000067882 */ /* 0x000fe20000000000 */
[----:B------:R-:W-:Y:S01]  /*33b0*/  NOP ;  /* 0x0000000000007918 */ /* 0x000fe20000000000 */
[----:B------:R-:W-:Y:S01]  /*33c0*/  ULEA UR6, UR37, UR6, 0x18 ;  /* 0x0000000625067291 */ /* 0x000fe2000f8ec0ff */
[----:B------:R-:W-:Y:S02]  /*33d0*/  UMOV UR7, 0x400 ;  /* 0x0000040000077882 */ /* 0x000fe40000000000 */
[----:B------:R-:W-:-:S06]  /*33e0*/  ULEA UR37, UR37, UR7, 0x18 ;  /* 0x0000000725257291 */ /* 0x000fcc000f8ec0ff */
[----:B------:R-:W1:Y:S02]  /*33f0*/  LDS.U8 R2, [UR6+0x1c] ;  /* 0x00001c06ff027984 */ /* 0x000e640008000000 */
[----:B-1----:R-:W-:-:S13]  /*3400*/  ISETP.NE.AND P0, PT, R2, RZ, PT ;  /* 0x000000ff0200720c */ /* 0x002fda0003f05270 */
[----:B------:R-:W-:Y:S05]  /*3410*/  @P0 BRA `(.L_x_66) ;  /* 0x0000000400080947 */ /* 0x000fea0003800000 */
[----:B------:R-:W-:Y:S02]  /*3420*/  UISETP.NE.U32.AND UP0, UPT, UR5, 0x1, UPT ;  /* 0x000000010500788c */ /* 0x000fe4000bf05070 */
[----:B------:R-:W-:-:S07]  /*3430*/  UIADD3 UR8, UPT, UPT, UR6, 0x8, URZ ;  /* 0x0000000806087890 */ /* 0x000fce000fffe0ff */
[----:B------:R-:W-:Y:S05]  /*3440*/  BRA.U !UP0, `(.L_x_67) ;  /* 0x00000001089c7547 */ /* 0x000fea000b800000 */
[----:B------:R-:W-:Y:S01]  /*3450*/  ELECT P0, URZ, PT ;  /* 0x0000000000ff782f */ /* 0x000fe20003800000 */
[----:B------:R-:W-:-:S12]  /*3460*/  BSSY B0, `(.L_x_67) ;  /* 0x0000025000007945 */ /* 0x000fd80003800000 */
[----:B------:R-:W-:Y:S05]  /*3470*/  @!P0 BRA `(.L_x_68) ;  /* 0x00000000008c8947 */ /* 0x000fea0003800000 */
[----:B------:R-:W-:-:S05]  /*3480*/  UMOV UR7, 0x10 ;  /* 0x0000001000077882 */ /* 0x000fca0000000000 */
[----:B------:R-:W-:Y:S04]  /*3490*/  DEPBAR.LE SB1, 0x36 ;  /* 0x00009d800000791a */ /* 0x000fe80000000000 */
[----:B------:R-:W1:Y:S02]  /*34a0*/  UTCATOMSWS.2CTA.FIND_AND_SET.ALIGN UP1, UR7, UR7 ;  /* 0x00000007000775e3 */ /* 0x000e640008220800 */
[----:B-1----:R-:W-:Y:S01]  /*34b0*/  MOV R11, UR7 ;  /* 0x00000007000b7c02 */ /* 0x002fe20008000f00 */
[----:B------:R-:W-:Y:S06]  /*34c0*/  BRA.U UP1, `(.L_x_69) ;  /* 0x0000000101187547 */ /* 0x000fec000b800000 */
.L_x_70:
[----:B------:R-:W-:Y:S05]  /*34d0*/  NANOSLEEP 0x64 ;  /* 0x000000640000795d */ /* 0x000fea0003800000 */
[----:B------:R-:W-:-:S05]  /*34e0*/  UMOV UR7, 0x10 ;  /* 0x0000001000077882 */ /* 0x000fca0000000000 */
[----:B------:R-:W-:Y:S04]  /*34f0*/  DEPBAR.LE SB1, 0x36 ;  /* 0x00009d800000791a */ /* 0x000fe80000000000 */
[----:B------:R-:W1:Y:S02]  /*3500*/  UTCATOMSWS.2CTA.FIND_AND_SET.ALIGN UP1, UR7, UR7 ;  /* 0x00000007000775e3 */ /* 0x000e640008220800 */
[----:B-1----:R-:W-:Y:S01]  /*3510*/  MOV R11, UR7 ;  /* 0x00000007000b7c02 */ /* 0x002fe20008000f00 */
[----:B------:R-:W-:Y:S05]  /*3520*/  BRA.U !UP1, `(.L_x_70) ;  /* 0xfffffffd09e87547 */ /* 0x000fea000b83ffff */
.L_x_69:
[----:B------:R-:W1:Y:S01]  /*3530*/  LDS R5, [UR6+0x10] ;  /* 0x00001006ff057984 */ /* 0x000e620008000800 */
[----:B------:R-:W-:Y:S01]  /*3540*/  IMAD.U32 R3, RZ, RZ, UR37 ;  /* 0x00000025ff037e24 */ /* 0x000fe2000f8e00ff */
[----:B------:R-:W-:-:S03]  /*3550*/  MOV R2, UR4 ;  /* 0x0000000400027c02 */ /* 0x000fc60008000f00 */
[----:B------:R-:W-:Y:S01]  /*3560*/  VIADD R3, R3, 0x1d0 ;  /* 0x000001d003037836 */ /* 0x000fe20000000000 */
[----:B-1----:R-:W-:-:S04]  /*3570*/  SHF.L.U32 R5, R5, 0x1f, RZ ;  /* 0x0000001f05057819 */ /* 0x002fc800000006ff */
[----:B------:R-:W1:Y:S02]  /*3580*/  SYNCS.PHASECHK.TRANS64.TRYWAIT P0, [UR6+0x8], R5 ;  /* 0x00000805ff0075a7 */ /* 0x000e640008001106 */
[----:B-1----:R-:W-:Y:S05]  /*3590*/  @P0 BRA `(.L_x_71) ;  /* 0x0000000000080947 */ /* 0x002fea0003800000 */
[----:B------:R-:W1:Y:S02]  /*35a0*/  SYNCS.PHASECHK.TRANS64.TRYWAIT P0, [UR6+0x8], R5 ;  /* 0x00000805ff0075a7 */ /* 0x000e640008001106 */
[----:B-1----:R-:W-:Y:S05]  /*35b0*/  @!P0 BRA `(.L_x_72) ;  /* 0x0000006000808947 */ /* 0x002fea0003800000 */
.L_x_71:
[----:B-1----:R-:W-:Y:S01]  /*35c0*/  HFMA2 R4, -RZ, RZ, 0, 5.9604644775390625e-08 ;  /* 0x00000001ff047431 */ /* 0x002fe200000001ff */
[----:B------:R-:W-:Y:S01]  /*35d0*/  UPRMT UR7, UR4, 0x654, UR8 ;  /* 0x0000065404077896 */ /* 0x000fe20008000008 */
[----:B------:R-:W-:Y:S01]  /*35e0*/  IMAD.MOV.U32 R6, RZ, RZ, 0xffff ;  /* 0x0000ffffff067424 */ /* 0x000fe200078e00ff */
[----:B------:R-:W-:Y:S01]  /*35f0*/  PRMT R2, R2, 0x654, R3 ;  /* 0x0000065402027816 */ /* 0x000fe20000000003 */
[----:B------:R-:W-:Y:S02]  /*3600*/  IMAD.MOV.U32 R5, RZ, RZ, 0x4 ;  /* 0x00000004ff057424 */ /* 0x000fe400078e00ff */
[----:B------:R-:W-:Y:S01]  /*3610*/  IMAD.SHL.U32 R9, R11, 0x20, RZ ;  /* 0x000000200b097824 */ /* 0x000fe200078e00ff */
[----:B------:R-:W-:Y:S02]  /*3620*/  MOV R3, UR7 ;  /* 0x0000000700037c02 */ /* 0x000fe40008000f00 */
[-C--:B------:R-:W-:Y:S01]  /*3630*/  SHF.L.U32 R7, R6, R11.reuse, RZ ;  /* 0x0000000b06077219 */ /* 0x080fe200000006ff */
[----:B------:R1:W-:Y:S01]  /*3640*/  SYNCS.ARRIVE.TRANS64.RED RZ, [UR7], R5 ;  /* 0x00000005ffff79a7 */ /* 0x0003e20008000407 */
[----:B------:R-:W-:Y:S01]  /*3650*/  SHF.L.U32 R6, R4, R11, RZ ;  /* 0x0000000b04067219 */ /* 0x000fe200000006ff */
[----:B------:R1:W-:Y:S04]  /*3660*/  STS [UR37+0x1d0], R9 ;  /* 0x0001d009ff007988 */ /* 0x0003e80008000825 */
[----:B------:R1:W-:Y:S04]  /*3670*/  STAS [R2.64], R11 ;  /* 0x0000000b02007dbd */ /* 0x0003e8000c0008ff */
[----:B------:R1:W-:Y:S04]  /*3680*/  ATOMS.OR RZ, [UR6+0x14], R7 ;  /* 0x00001407ffff798c */ /* 0x0003e8000b000006 */
[----:B------:R1:W-:Y:S04]  /*3690*/  ATOMS.OR RZ, [UR6+0x18], R6 ;  /* 0x00001806ffff798c */ /* 0x0003e8000b000006 */
[----:B------:R1:W-:Y:S02]  /*36a0*/  ATOMS.XOR RZ, [UR6+0x10], R4 ;  /* 0x00001004ffff798c */ /* 0x0003e4000b800006 */
.L_x_68:
[----:B------:R-:W-:Y:S05]  /*36b0*/  BSYNC B0 ;  /* 0x0000000000007941 */ /* 0x000fea0003800000 */
.L_x_67:
[----:B------:R-:W-:Y:S05]  /*36c0*/  BRA.U UP0, `(.L_x_73) ;  /* 0x00000001006c7547 */ /* 0x000fea000b800000 */
[----:B------:R-:W-:-:S03]  /*36d0*/  UMOV UR7, 0xffffffff ;  /* 0xffffffff00077882 */ /* 0x000fc60000000000 */
[----:B------:R-:W-:Y:S05]  /*36e0*/  BRA.DIV UR7, `(.L_x_74) ;  /* 0x00000062074c7947 */ /* 0x000fea000b800000 */
[----:B------:R-:W-:-:S13]  /*36f0*/  ELECT P6, URZ, PT ;  /* 0x0000000000ff782f */ /* 0x000fda00038c0000 */
.L_x_227:
[----:B------:R-:W-:Y:S05]  /*3700*/  @!P6 BRA `(.L_x_73) ;  /* 0x00000000005ce947 */ /* 0x000fea0003800000 */
[----:B-1----:R-:W1:Y:S02]  /*3710*/  LDS R3, [UR6+0x10] ;  /* 0x00001006ff037984 */ /* 0x002e640008000800 */
[----:B-1----:R-:W-:-:S04]  /*3720*/  SHF.L.U32 R3, R3, 0x1f, RZ ;  /* 0x0000001f03037819 */ /* 0x002fc800000006ff */
[----:B------:R-:W1:Y:S02]  /*3730*/  SYNCS.PHASECHK.TRANS64.TRYWAIT P0, [UR6+0x8], R3 ;  /* 0x00000803ff0075a7 */ /* 0x000e640008001106 */
[----:B-1----:R-:W-:Y:S05]  /*3740*/  @P0 BRA `(.L_x_75) ;  /* 0x0000000000080947 */ /* 0x002fea0003800000 */
[----:B------:R-:W1:Y:S02]  /*3750*/  SYNCS.PHASECHK.TRANS64.TRYWAIT P0, [UR6+0x8], R3 ;  /* 0x00000803ff0075a7 */ /* 0x000e640008001106 */
[----:B-1----:R-:W-:Y:S05]  /*3760*/  @!P0 BRA `(.L_x_76) ;  /* 0x00000060004c8947 */ /* 0x002fea0003800000 */
.L_x_75:
[----:B------:R-:W2:Y:S01]  /*3770*/  LDS R5, [UR37+0x1d0] ;  /* 0x0001d025ff057984 */ /* 0x000ea20008000800 */
[----:B-1----:R-:W-:Y:S02]  /*3780*/  HFMA2 R2, -RZ, RZ, 0, 5.9604644775390625e-08 ;  /* 0x00000001ff027431 */ /* 0x002fe400000001ff */
[----:B------:R-:W-:Y:S01]  /*3790*/  IMAD.MOV.U32 R3, RZ, RZ, 0xffff ;  /* 0x0000ffffff037424 */ /* 0x000fe200078e00ff */
[----:B------:R-:W-:Y:S01]  /*37a0*/  UPRMT UR7, UR4, 0x654, UR8 ;  /* 0x0000065404077896 */ /* 0x000fe20008000008 */
[----:B--2---:R-:W-:-:S03]  /*37b0*/  IMAD.SHL.U32 R4, R5, 0x20, RZ ;  /* 0x0000002005047824 */ /* 0x004fc600078e00ff */
[-C--:B------:R-:W-:Y:S02]  /*37c0*/  SHF.L.U32 R3, R3, R5.reuse, RZ ;  /* 0x0000000503037219 */ /* 0x080fe400000006ff */
[----:B------:R-:W-:Y:S01]  /*37d0*/  SHF.L.U32 R5, R2, R5, RZ ;  /* 0x0000000502057219 */ /* 0x000fe200000006ff */
[----:B------:R2:W-:Y:S04]  /*37e0*/  STS [UR37+0x1d0], R4 ;  /* 0x0001d004ff007988 */ /* 0x0005e80008000825 */
[----:B------:R2:W-:Y:S04]  /*37f0*/  ATOMS.OR RZ, [UR6+0x14], R3 ;  /* 0x00001403ffff798c */ /* 0x0005e8000b000006 */
[----:B------:R2:W-:Y:S01]  /*3800*/  ATOMS.OR RZ, [UR6+0x18], R5 ;  /* 0x00001805ffff798c */ /* 0x0005e2000b000006 */
[----:B------:R-:W-:Y:S03]  /*3810*/  SYNCS.ARRIVE.TRANS64.RED.A1T0 RZ, [UR7], RZ ;  /* 0x000000ffffff79a7 */ /* 0x000fe60008100407 */
[----:B------:R2:W-:Y:S01]  /*3820*/  ATOMS.XOR RZ, [UR6+0x10], R2 ;  /* 0x00001002ffff798c */ /* 0x0005e2000b800006 */
[----:B------:R-:W-:Y:S05]  /*3830*/  BRA `(.L_x_73) ;  /* 0x0000000000107947 */ /* 0x000fea0003800000 */
.L_x_66:
[----:B------:R-:W-:-:S05]  /*3840*/  MOV R2, 0xffffffff ;  /* 0xffffffff00027802 */ /* 0x000fca0000000f00 */
[----:B------:R1:W-:Y:S02]  /*3850*/  STS [UR37+0x1d0], R2 ;  /* 0x0001d002ff007988 */ /* 0x0003e40008000825 */
[----:B-1----:R-:W-:Y:S02]  /*3860*/  MOV R2, 0x3880 ;  /* 0x0000388000027802 */ /* 0x002fe40000000f00 */
[----:B-----5:R-:W-:Y:S05]  /*3870*/  CALL.REL.NOINC `($__internal_1_$__cuda_sm10x_tcgen05_guardrail_trap_phase_invalid_during_alloc) ;  /* 0x0000006400e07944 */ /* 0x020fea0003c00000 */
.L_x_73:
[----:B------:R-:W-:Y:S05]  /*3880*/  WARPSYNC.ALL ;  /* 0x0000000000007948 */ /* 0x000fea0003800000 */
[----:B------:R-:W3:Y:S01]  /*3890*/  S2UR UR7, SR_CgaCtaId ;  /* 0x00000000000779c3 */ /* 0x000ee20000008800 */
[----:B------:R-:W-:Y:S01]  /*38a0*/  UMOV UR6, 0x400 ;  /* 0x0000040000067882 */ /* 0x000fe20000000000 */
[----:B------:R-:W-:-:S06]  /*38b0*/  NOP ;  /* 0x0000000000007918 */ /* 0x000fcc0000000000 */
[----:B------:R-:W-:Y:S06]  /*38c0*/  BAR.ARV 0x6, 0xa0 ;  /* 0x0182800000007b1d */ /* 0x000fec0000002000 */
[----:B------:R-:W4:Y:S01]  /*38d0*/  LDCU UR8, c[0x0][0x38c] ;  /* 0x00007180ff0877ac */ /* 0x000f220008000800 */
[----:B------:R-:W-:Y:S01]  /*38e0*/  LOP3.LUT R0, R0, 0xffff, RZ, 0xc0, !PT ;  /* 0x0000ffff00007812 */ /* 0x000fe200078ec0ff */
[----:B-1----:R-:W-:Y:S01]  /*38f0*/  IMAD.MOV.U32 R9, RZ, RZ, 0x1 ;  /* 0x00000001ff097424 */ /* 0x002fe200078e00ff */
[----:B------:R-:W-:Y:S01]  /*3900*/  LOP3.LUT R8, R8, 0xffff, RZ, 0xc0, !PT ;  /* 0x0000ffff08087812 */ /* 0x000fe200078ec0ff */
[----:B------:R-:W-:Y:S01]  /*3910*/  UMOV UR19, URZ ;  /* 0x000000ff00137c82 */ /* 0x000fe20008000000 */
[----:B------:R-:W-:Y:S01]  /*3920*/  R2UR UR11, R0 ;  /* 0x00000000000b72ca */ /* 0x000fe200000e0000 */
[----:B------:R-:W-:Y:S01]  /*3930*/  UMOV UR18, URZ ;  /* 0x000000ff00127c82 */ /* 0x000fe20008000000 */
[----:B------:R-:W-:Y:S01]  /*3940*/  R2UR UR12, R8 ;  /* 0x00000000080c72ca */ /* 0x000fe200000e0000 */
[----:B------:R-:W-:Y:S01]  /*3950*/  IMAD.MOV.U32 R8, RZ, RZ, RZ ;  /* 0x000000ffff087224 */ /* 0x000fe200078e00ff */
[----:B------:R-:W-:Y:S01]  /*3960*/  UMOV UR17, URZ ;  /* 0x000000ff00117c82 */ /* 0x000fe20008000000 */
[----:B---3--:R-:W-:-:S02]  /*3970*/  ULEA UR7, UR7, UR6, 0x18 ;  /* 0x0000000607077291 */ /* 0x008fc4000f8ec0ff */
[----:B------:R-:W-:Y:S02]  /*3980*/  UISETP.NE.AND UP2, UPT, UR5, URZ, UPT ;  /* 0x000000ff0500728c */ /* 0x000fe4000bf45270 */
[----:B------:R-:W-:Y:S02]  /*3990*/  UIADD3 UR13, UPT, UPT, UR7, 0x4300, URZ ;  /* 0x00004300070d7890 */ /* 0x000fe4000fffe0ff */
[----:B------:R-:W-:Y:S02]  /*39a0*/  UIADD3 UR14, UPT, UPT, UR7, 0x1e300, URZ ;  /* 0x0001e300070e7890 */ /* 0x000fe4000fffe0ff */
[----:B----4-:R-:W-:Y:S01]  /*39b0*/  UIADD3 UR8, UPT, UPT, UR8, 0x3f, URZ ;  /* 0x0000003f08087890 */ /* 0x010fe2000fffe0ff */
[----:B--2---:R-:W1:Y:S01]  /*39c0*/  LDS R2, [UR7+0x1d0] ;  /* 0x0001d007ff027984 */ /* 0x004e620008000800 */
[----:B------:R-:W-:Y:S02]  /*39d0*/  USHF.R.U32.HI UR13, URZ, 0x4, UR13 ;  /* 0x00000004ff0d7899 */ /* 0x000fe4000801160d */
[----:B------:R-:W-:-:S02]  /*39e0*/  USHF.R.S32.HI UR6, URZ, 0x1f, UR8 ;  /* 0x0000001fff067899 */ /* 0x000fc40008011408 */
[----:B------:R-:W-:Y:S02]  /*39f0*/  USHF.R.U32.HI UR14, URZ, 0x4, UR14 ;  /* 0x00000004ff0e7899 */ /* 0x000fe4000801160e */
[----:B------:R-:W-:Y:S02]  /*3a00*/  ULEA.HI UR6, UR6, UR8, URZ, 0x6 ;  /* 0x0000000806067291 */ /* 0x000fe4000f8f30ff */
[----:B------:R-:W-:Y:S02]  /*3a10*/  ULOP3.LUT UR13, UR13, 0x3fff, URZ, 0xc0, !UPT ;  /* 0x00003fff0d0d7892 */ /* 0x000fe4000f8ec0ff */
[----:B------:R-:W-:Y:S02]  /*3a20*/  USHF.R.S32.HI UR6, URZ, 0x6, UR6 ;  /* 0x00000006ff067899 */ /* 0x000fe40008011406 */
[----:B------:R-:W-:Y:S02]  /*3a30*/  ULOP3.LUT UR14, UR14, 0x3fff, URZ, 0xc0, !UPT ;  /* 0x00003fff0e0e7892 */ /* 0x000fe4000f8ec0ff */
[----:B------:R-:W-:Y:S01]  /*3a40*/  UISETP.LT.AND UP0, UPT, UR6, 0x1, UPT ;  /* 0x000000010600788c */ /* 0x000fe2000bf01270 */
[----:B------:R-:W-:Y:S01]  /*3a50*/  UMOV UR28, 0x0 ;  /* 0x00000000001c7882 */ /* 0x000fe20000000000 */
[----:B------:R-:W-:Y:S01]  /*3a60*/  UMOV UR29, 0x8200490 ;  /* 0x08200490001d7882 */ /* 0x000fe20000000000 */
[----:B------:R-:W-:-:S02]  /*3a70*/  ULOP3.LUT UR13, UR13, 0x10000, URZ, 0xfc, !UPT ;  /* 0x000100000d0d7892 */ /* 0x000fc4000f8efcff */
[----:B------:R-:W-:Y:S02]  /*3a80*/  ULOP3.LUT UR14, UR14, 0x10000, URZ, 0xfc, !UPT ;  /* 0x000100000e0e7892 */ /* 0x000fe4000f8efcff */
[----:B------:R-:W-:Y:S01]  /*3a90*/  USEL UR20, UR6, 0x1, !UP0 ;  /* 0x0000000106147887 */ /* 0x000fe2000c000000 */
[----:B------:R-:W-:Y:S01]  /*3aa0*/  UMOV UR26, 0x0 ;  /* 0x00000000001a7882 */ /* 0x000fe20000000000 */
[----:B------:R-:W-:Y:S01]  /*3ab0*/  UMOV UR27, 0x8200490 ;  /* 0x08200490001b7882 */ /* 0x000fe20000000000 */
[----:B------:R-:W-:Y:S01]  /*3ac0*/  UMOV UR24, 0x0 ;  /* 0x0000000000187882 */ /* 0x000fe20000000000 */
[----:B------:R-:W-:Y:S01]  /*3ad0*/  UMOV UR25, 0x8200490 ;  /* 0x0820049000197882 */ /* 0x000fe20000000000 */
[----:B------:R-:W-:Y:S01]  /*3ae0*/  UMOV UR22, 0x0 ;  /* 0x0000000000167882 */ /* 0x000fe20000000000 */
[----:B------:R-:W-:Y:S01]  /*3af0*/  UMOV UR23, 0x8200490 ;  /* 0x0820049000177882 */ /* 0x000fe20000000000 */
[----:B-1----:R-:W-:Y:S02]  /*3b00*/  R2UR UR21, R2 ;  /* 0x00000000021572ca */ /* 0x002fe400000e0000 */
[----:B------:R-:W-:-:S13]  /*3b10*/  CS2R R2, SRZ ;  /* 0x0000000000027805 */ /* 0x000fda000001ff00 */
.L_x_84:
[C---:B------:R-:W-:Y:S02]  /*3b20*/  LEA R0, R8.reuse, UR7, 0x3 ;  /* 0x0000000708007c11 */ /* 0x040fe4000f8e18ff */
[----:B------:R-:W-:Y:S02]  /*3b30*/  SHF.L.U32 R5, R3, 0x1f, RZ ;  /* 0x0000001f03057819 */ /* 0x000fe400000006ff */
[----:B------:R-:W-:Y:S02]  /*3b40*/  LEA R4, R8, UR7, 0x4 ;  /* 0x0000000708047c11 */ /* 0x000fe4000f8e20ff */
[----:B------:R-:W1:Y:S02]  /*3b50*/  SYNCS.PHASECHK.TRANS64.TRYWAIT P0, [R0+URZ+0x120], R5 ;  /* 0x00012005000075a7 */ /* 0x000e6400080011ff */
[----:B-1-34-:R-:W-:Y:S05]  /*3b60*/  @!P0 BRA `(.L_x_77) ;  /* 0x0000005c00648947 */ /* 0x01afea0003800000 */
.L_x_228:
[----:B-1----:R-:W1:Y:S01]  /*3b70*/  LDS.128 R4, [R4+0x1b0] ;  /* 0x0001b00004047984 */ /* 0x002e620000000c00 */
[----:B------:R-:W-:Y:S02]  /*3b80*/  VIADD R0, R0, 0x130 ;  /* 0x0000013000007836 */ /* 0x000fe40000000000 */
[----:B------:R-:W-:Y:S01]  /*3b90*/  VIADD R8, R8, 0x1 ;  /* 0x0000000108087836 */ /* 0x000fe20000000000 */
[----:B------:R-:W-:Y:S01]  /*3ba0*/  @!PT LDS RZ, [RZ] ;  /* 0x00000000fffff984 */ /* 0x000fe20000000800 */
[----:B------:R-:W-:Y:S01]  /*3bb0*/  @!PT LDS RZ, [RZ] ;  /* 0x00000000fffff984 */ /* 0x000fe20000000800 */
[----:B------:R-:W-:Y:S01]  /*3bc0*/  @!PT LDS RZ, [RZ] ;  /* 0x00000000fffff984 */ /* 0x000fe20000000800 */
[----:B------:R-:W-:Y:S01]  /*3bd0*/  @!PT LDS RZ, [RZ] ;  /* 0x00000000fffff984 */ /* 0x000fe20000000800 */
[----:B------:R2:W-:Y:S06]  /*3be0*/  MEMBAR.ALL.CTA ;  /* 0x0000000000007992 */ /* 0x0005ec0000008000 */
[----:B--2---:R-:W2:Y:S01]  /*3bf0*/  FENCE.VIEW.ASYNC.S ;  /* 0x00000000000073c6 */ /* 0x004ea20000000000 */
[----:B------:R-:W-:-:S04]  /*3c00*/  PRMT R0, RZ, 0x654, R0 ;  /* 0x00000654ff007816 */ /* 0x000fc80000000000 */
[----:B--2---:R2:W-:Y:S01]  /*3c10*/  SYNCS.ARRIVE.TRANS64.RED.A1T0 RZ, [R0+URZ], RZ ;  /* 0x000000ff00ff79a7 */ /* 0x0045e200081004ff */
[----:B-1----:R-:W-:Y:S01]  /*3c20*/  LOP3.LUT P1, RZ, R6, 0x1, RZ, 0xc0, !PT ;  /* 0x0000000106ff7812 */ /* 0x002fe2000782c0ff */
[----:B--2---:R-:W-:-:S12]  /*3c30*/  BRA.U UP2, `(.L_x_78) ;  /* 0x0000000502087547 */ /* 0x004fd8000b800000 */
[----:B------:R-:W1:Y:S01]  /*3c40*/  LDCU UR8, c[0x0][0x38c] ;  /* 0x00007180ff0877ac */ /* 0x000e620008000800 */
[----:B------:R-:W-:Y:S02]  /*3c50*/  PLOP3.LUT P2, PT, PT, PT, PT, 0x80, 0x8 ;  /* 0x000000000008781c */ /* 0x000fe40003f4f070 */
[----:B------:R-:W-:Y:S01]  /*3c60*/  SHF.L.U32 R5, R9, 0x1f, RZ ;  /* 0x0000001f09057819 */ /* 0x000fe200000006ff */
[----:B------:R-:W-:Y:S02]  /*3c70*/  ULEA UR9, UR19, UR7, 0x3 ;  /* 0x0000000713097291 */ /* 0x000fe4000f8e18ff */
[----:B------:R-:W-:Y:S02]  /*3c80*/  ULEA UR10, UR19, UR21, 0x6 ;  /* 0x00000015130a7291 */ /* 0x000fe4000f8e30ff */
[----:B-1----:R-:W-:-:S06]  /*3c90*/  UISETP.GE.AND UP0, UPT, UR8, 0x1, UPT ;  /* 0x000000010800788c */ /* 0x002fcc000bf06270 */
[----:B------:R-:W-:-:S05]  /*3ca0*/  PLOP3.LUT P0, PT, PT, PT, UP0, 0x80, 0x8 ;  /* 0x000000000008781c */ /* 0x000fca0003f0f008 */
[----:B------:R-:W-:-:S08]  /*3cb0*/  @UP0 ULEA UR8, UR18, UR7, 0x3 ;  /* 0x0000000712080291 */ /* 0x000fd0000f8e18ff */
[----:B------:R-:W-:-:S04]  /*3cc0*/  @P0 SHF.L.U32 R0, R2, 0x1f, RZ ;  /* 0x0000001f02000819 */ /* 0x000fc800000006ff */
[----:B------:R1:W2:Y:S01]  /*3cd0*/  @P0 SYNCS.PHASECHK.TRANS64.TRYWAIT P2, [UR8], R0 ;  /* 0x00000000ff0005a7 */ /* 0x0002a20008041108 */
[----:B------:R-:W3:Y:S02]  /*3ce0*/  SYNCS.PHASECHK.TRANS64.TRYWAIT P0, [UR9+0x160], R5 ;  /* 0x00016005ff0075a7 */ /* 0x000ee40008001109 */
[----:B-123--:R-:W-:Y:S05]  /*3cf0*/  @!P0 BRA `(.L_x_79) ;  /* 0x0000005c00148947 */ /* 0x00efea0003800000 */
.L_x_230:
[----:B------:R-:W-:Y:S01]  /*3d00*/  UMOV UR16, UR17 ;  /* 0x0000001100107c82 */ /* 0x000fe20008000000 */
[----:B------:R-:W-:Y:S05]  /*3d10*/  BRA.U !UP0, `(.L_x_80) ;  /* 0x0000000108c07547 */ /* 0x000fea000b800000 */
[----:B------:R-:W-:Y:S02]  /*3d20*/  UIADD3 UR16, UPT, UPT, UR20, UR17, URZ ;  /* 0x0000001114107290 */ /* 0x000fe4000fffe0ff */
[----:B------:R-:W-:Y:S01]  /*3d30*/  UPLOP3.LUT UP3, UPT, UPT, UPT, UPT, 0x40, 0x4 ;  /* 0x000000000004789c */ /* 0x000fe20003f6e870 */
[----:B------:R-:W-:Y:S01]  /*3d40*/  UMOV UR15, UR6 ;  /* 0x00000006000f7c82 */ /* 0x000fe20008000000 */
[----:B------:R-:W-:-:S09]  /*3d50*/  UMOV UR46, UR18 ;  /* 0x00000012002e7c82 */ /* 0x000fd20008000000 */
.L_x_83:
[----:B--2---:R-:W-:Y:S01]  /*3d60*/  ULEA UR8, UR46, UR7, 0x3 ;  /* 0x000000072e087291 */ /* 0x004fe2000f8e18ff */
[----:B---3--:R-:W-:Y:S11]  /*3d70*/  @P2 BRA `(.L_x_81) ;  /* 0x00000000000c2947 */ /* 0x008ff60003800000 */
[----:B-1----:R-:W-:Y:S04]  /*3d80*/  SHF.L.U32 R5, R2, 0x1f, RZ ;  /* 0x0000001f02057819 */ /* 0x002fe800000006ff */
[----:B------:R-:W1:Y:S02]  /*3d90*/  SYNCS.PHASECHK.TRANS64.TRYWAIT P0, [UR8], R5 ;  /* 0x00000005ff0075a7 */ /* 0x000e640008001108 */
[----:B-1----:R-:W-:Y:S05]  /*3da0*/  @!P0 BRA `(.L_x_82) ;  /* 0x0000005c00008947 */ /* 0x002fea0003800000 */
.L_x_81:
[----:B------:R-:W-:Y:S01]  /*3db0*/  UISETP.NE.AND UP0, UPT, UR15, 0x1, UPT ;  /* 0x000000010f00788c */ /* 0x000fe2000bf05270 */
[----:B------:R-:W-:Y:S01]  /*3dc0*/  PLOP3.LUT P2, PT, PT, PT, PT, 0x80, 0x8 ;  /* 0x000000000008781c */ /* 0x000fe20003f4f070 */
[----:B------:R-:W-:Y:S02]  /*3dd0*/  UIADD3 UR18, UPT, UPT, UR46, 0x1, URZ ;  /* 0x000000012e127890 */ /* 0x000fe4000fffe0ff */
[----:B------:R-:W-:Y:S02]  /*3de0*/  ULEA UR32, UR46, UR14, 0x9 ;  /* 0x0000000e2e207291 */ /* 0x000fe4000f8e48ff */
[----:B------:R-:W-:Y:S01]  /*3df0*/  UISETP.NE.AND UP1, UPT, UR18, 0xd, UPT ;  /* 0x0000000d1200788c */ /* 0x000fe2000bf25270 */
[----:B------:R-:W-:Y:S01]  /*3e00*/  PLOP3.LUT P0, PT, PT, PT, UP0, 0x80, 0x8 ;  /* 0x000000000008781c */ /* 0x000fe20003f0f008 */
[----:B------:R-:W-:Y:S02]  /*3e10*/  UIADD3 UR44, UPT, UPT, UR32, 0x2, URZ ;  /* 0x00000002202c7890 */ /* 0x000fe4000fffe0ff */
[----:B------:R-:W-:Y:S02]  /*3e20*/  USEL UR31, URZ, 0x1, UP1 ;  /* 0x00000001ff1f7887 */ /* 0x000fe40008800000 */
[----:B------:R-:W-:Y:S02]  /*3e30*/  USEL UR18, UR18, URZ, UP1 ;  /* 0x000000ff12127287 */ /* 0x000fe40008800000 */
[----:B------:R-:W-:Y:S02]  /*3e40*/  UIADD3 UR40, UPT, UPT, UR32, 0x4, URZ ;  /* 0x0000000420287890 */ /* 0x000fe4000fffe0ff */
[----:B------:R-:W-:Y:S01]  /*3e50*/  @UP0 ULEA UR30, UR18, UR7, 0x3 ;  /* 0x00000007121e0291 */ /* 0x000fe2000f8e18ff */
[----:B------:R-:W-:Y:S01]  /*3e60*/  LOP3.LUT R2, R2, UR31, RZ, 0x3c, !PT ;  /* 0x0000001f02027c12 */ /* 0x000fe2000f8e3cff */
[----:B------:R-:W-:Y:S02]  /*3e70*/  UIADD3 UR36, UPT, UPT, UR32, 0x6, URZ ;  /* 0x0000000620247890 */ /* 0x000fe4000fffe0ff */
[----:B------:R-:W-:Y:S01]  /*3e80*/  UIADD3 UR8, UPT, UPT, UR8, 0x68, URZ ;  /* 0x0000006808087890 */ /* 0x000fe2000fffe0ff */
[----:B-1----:R-:W-:Y:S01]  /*3e90*/  @P0 SHF.L.U32 R0, R2, 0x1f, RZ ;  /* 0x0000001f02000819 */ /* 0x002fe200000006ff */
[----:B------:R-:W-:Y:S02]  /*3ea0*/  UIADD3 UR17, UPT, UPT, UR17, 0x1, URZ ;  /* 0x0000000111117890 */ /* 0x000fe4000fffe0ff */
[----:B------:R-:W-:Y:S01]  /*3eb0*/  UIADD3 UR15, UPT, UPT, UR15, -0x1, URZ ;  /* 0xffffffff0f0f7890 */ /* 0x000fe2000fffe0ff */
[----:B------:R2:W3:Y:S01]  /*3ec0*/  @P0 SYNCS.PHASECHK.TRANS64.TRYWAIT P2, [UR30], R0 ;  /* 0x00000000ff0005a7 */ /* 0x0004e2000804111e */
[----:B------:R-:W-:Y:S02]  /*3ed0*/  ULEA UR30, UR46, UR13, 0x9 ;  /* 0x0000000d2e1e7291 */ /* 0x000fe4000f8e48ff */
[----:B------:R-:W-:Y:S02]  /*3ee0*/  UISETP.NE.AND UP0, UPT, UR17, UR16, UPT ;  /* 0x000000101100728c */ /* 0x000fe4000bf05270 */
[----:B------:R-:W-:Y:S02]  /*3ef0*/  UIADD3 UR42, UPT, UPT, UR30, 0x2, URZ ;  /* 0x000000021e2a7890 */ /* 0x000fe4000fffe0ff */
[----:B------:R-:W-:Y:S02]  /*3f00*/  UIADD3 UR38, UPT, UPT, UR30, 0x4, URZ ;  /* 0x000000041e267890 */ /* 0x000fe4000fffe0ff */
[----:B------:R-:W-:Y:S01]  /*3f10*/  UIADD3 UR34, UPT, UPT, UR30, 0x6, URZ ;  /* 0x000000061e227890 */ /* 0x000fe2000fffe0ff */
[----:B------:R-:W-:Y:S01]  /*3f20*/  UMOV UR33, 0x40004040 ;  /* 0x4000404000217882 */ /* 0x000fe20000000000 */
[----:B------:R-:W-:Y:S01]  /*3f30*/  UMOV UR31, 0x40004040 ;  /* 0x40004040001f7882 */ /* 0x000fe20000000000 */
[----:B------:R-:W-:Y:S01]  /*3f40*/  UMOV UR45, 0x40004040 ;  /* 0x40004040002d7882 */ /* 0x000fe20000000000 */
[----:B------:R2:W-:Y:S01]  /*3f50*/  UTCHMMA.2CTA gdesc[UR30], gdesc[UR32], tmem[UR10], tmem[UR28], idesc[UR29], UP3 ;  /* 0x00ff1c201e0075ea */ /* 0x0005e20009a0000a */
[----:B------:R-:W-:Y:S01]  /*3f60*/  UPLOP3.LUT UP3, UPT, UPT, UPT, UPT, 0x80, 0x8 ;  /* 0x000000000008789c */ /* 0x000fe20003f6f070 */
[----:B------:R-:W-:Y:S01]  /*3f70*/  UMOV UR43, 0x40004040 ;  /* 0x40004040002b7882 */ /* 0x000fe20000000000 */
[----:B------:R-:W-:Y:S01]  /*3f80*/  UMOV UR41, 0x40004040 ;  /* 0x4000404000297882 */ /* 0x000fe20000000000 */
[----:B------:R2:W-:Y:S01]  /*3f90*/  UTCHMMA.2CTA gdesc[UR42], gdesc[UR44], tmem[UR10], tmem[UR26], idesc[UR27], UPT ;  /* 0x00ff1a2c2a0075ea */ /* 0x0005e2000ba0000a */
[----:B------:R-:W-:Y:S01]  /*3fa0*/  UMOV UR39, 0x40004040 ;  /* 0x4000404000277882 */ /* 0x000fe20000000000 */
[----:B------:R-:W-:Y:S01]  /*3fb0*/  UMOV UR37, 0x40004040 ;  /* 0x4000404000257882 */ /* 0x000fe20000000000 */
[----:B------:R-:W-:Y:S01]  /*3fc0*/  UMOV UR35, 0x40004040 ;  /* 0x4000404000237882 */ /* 0x000fe20000000000 */
[----:B------:R2:W-:Y:S01]  /*3fd0*/  UTCHMMA.2CTA gdesc[UR38], gdesc[UR40], tmem[UR10], tmem[UR24], idesc[UR25], UPT ;  /* 0x00ff1828260075ea */ /* 0x0005e2000ba0000a */
[----:B------:R2:W-:Y:S01]  /*3fe0*/  UTCHMMA.2CTA gdesc[UR34], gdesc[UR36], tmem[UR10], tmem[UR22], idesc[UR23], UPT ;  /* 0x00ff1624220075ea */ /* 0x0005e2000ba0000a */
[----:B------:R2:W-:Y:S01]  /*3ff0*/  UTCBAR.2CTA.MULTICAST [UR8], URZ, UR12 ;  /* 0x000000ff080073e9 */ /* 0x0005e2000820080c */
[----:B------:R-:W-:Y:S01]  /*4000*/  UMOV UR46, UR18 ;  /* 0x00000012002e7c82 */ /* 0x000fe20008000000 */
[----:B------:R-:W-:Y:S05]  /*4010*/  BRA.U UP0, `(.L_x_83) ;  /* 0xfffffffd00507547 */ /* 0x000fea000b83ffff */
.L_x_80:
[----:B------:R-:W-:Y:S01]  /*4020*/  UIADD3 UR9, UPT, UPT, UR9, 0x140, URZ ;  /* 0x0000014009097890 */ /* 0x000fe2000fffe0ff */
[----:B------:R-:W-:-:S08]  /*4030*/  UMOV UR17, UR16 ;  /* 0x0000001000117c82 */ /* 0x000fd00008000000 */
[----:B------:R4:W-:Y:S01]  /*4040*/  UTCBAR.2CTA.MULTICAST [UR9], URZ, UR11 ;  /* 0x000000ff090073e9 */ /* 0x0009e2000820080b */
[----:B------:R-:W-:Y:S02]  /*4050*/  NOP ;  /* 0x0000000000007918 */ /* 0x000fe40000000000 */
.L_x_78:
[----:B------:R-:W-:Y:S01]  /*4060*/  UIADD3 UR19, UPT, UPT, UR19, 0x1, URZ ;  /* 0x0000000113137890 */ /* 0x000fe2000fffe0ff */
[----:B------:R-:W-:-:S03]  /*4070*/  ISETP.NE.AND P0, PT, R8, 0x2, PT ;  /* 0x000000020800780c */ /* 0x000fc60003f05270 */
[----:B------:R-:W-:Y:S01]  /*4080*/  UISETP.NE.AND UP0, UPT, UR19, 0x4, UPT ;  /* 0x000000041300788c */ /* 0x000fe2000bf05270 */
[----:B-12---:R-:W-:Y:S02]  /*4090*/  SEL R0, RZ, 0x1, P0 ;  /* 0x00000001ff007807 */ /* 0x006fe40000000000 */
[----:B------:R-:W-:Y:S01]  /*40a0*/  SEL R8, R8, RZ, P0 ;  /* 0x000000ff08087207 */ /* 0x000fe20000000000 */
[----:B------:R-:W-:Y:S01]  /*40b0*/  USEL UR8, URZ, 0x1, UP0 ;  /* 0x00000001ff087887 */ /* 0x000fe20008000000 */
[----:B------:R-:W-:Y:S01]  /*40c0*/  LOP3.LUT R3, R3, R0, RZ, 0x3c, !PT ;  /* 0x0000000003037212 */ /* 0x000fe200078e3cff */
[----:B------:R-:W-:-:S04]  /*40d0*/  USEL UR19, UR19, URZ, UP0 ;  /* 0x000000ff13137287 */ /* 0x000fc80008000000 */
[----:B------:R-:W-:Y:S01]  /*40e0*/  LOP3.LUT R9, R9, UR8, RZ, 0x3c, !PT ;  /* 0x0000000809097c12 */ /* 0x000fe2000f8e3cff */
[----:B------:R-:W-:Y:S07]  /*40f0*/  @P1 BRA `(.L_x_84) ;  /* 0xfffffff800881947 */ /* 0x000fee000383ffff */
[----:B------:R-:W1:Y:S01]  /*4100*/  S2UR UR6, SR_CgaCtaId ;  /* 0x00000000000679c3 */ /* 0x000e620000008800 */
[----:B------:R-:W-:Y:S01]  /*4110*/  ELECT P0, URZ, PT ;  /* 0x0000000000ff782f */ /* 0x000fe20003800000 */
[----:B------:R-:W-:Y:S01]  /*4120*/  HFMA2 R0, -RZ, RZ, 0, 5.9604644775390625e-08 ;  /* 0x00000001ff007431 */ /* 0x000fe200000001ff */
[----:B------:R-:W-:-:S05]  /*4130*/  UMOV UR8, 0x40 ;  /* 0x0000004000087882 */ /* 0x000fca0000000000 */
[----:B------:R-:W-:Y:S01]  /*4140*/  UVIRTCOUNT.DEALLOC.SMPOOL 0x80 ;  /* 0x000000800000784c */ /* 0x000fe20000000000 */
[----:B------:R-:W-:Y:S02]  /*4150*/  UISETP.NE.AND UP0, UPT, UR5, URZ, UPT ;  /* 0x000000ff0500728c */ /* 0x000fe4000bf05270 */
[----:B-1----:R-:W-:-:S09]  /*4160*/  ULEA UR6, UR6, UR8, 0x18 ;  /* 0x0000000806067291 */ /* 0x002fd2000f8ec0ff */
[----:B------:R1:W-:Y:S01]  /*4170*/  @P0 STS.U8 [UR6+0x1c], R0 ;  /* 0x00001c00ff000988 */ /* 0x0003e20008000006 */
[----:B------:R-:W-:Y:S05]  /*4180*/  BRA.U UP0, `(.L_x_85) ;  /* 0x0000000100a07547 */ /* 0x000fea000b800000 */
[----:B------:R-:W-:Y:S01]  /*4190*/  UIADD3 UR5, UPT, UPT, UR7, 0x160, URZ ;  /* 0x0000016007057890 */ /* 0x000fe2000fffe0ff */
[----:B------:R-:W-:-:S03]  /*41a0*/  SHF.L.U32 R3, R9, 0x1f, RZ ;  /* 0x0000001f09037819 */ /* 0x000fc600000006ff */
[----:B------:R-:W-:-:S09]  /*41b0*/  ULEA UR8, UR19, UR5, 0x3 ;  /* 0x0000000513087291 */ /* 0x000fd2000f8e18ff */
[----:B------:R-:W2:Y:S02]  /*41c0*/  SYNCS.PHASECHK.TRANS64.TRYWAIT P0, [UR8], R3 ;  /* 0x00000003ff0075a7 */ /* 0x000ea40008001108 */
[----:B--2---:R-:W-:Y:S05]  /*41d0*/  @!P0 BRA `(.L_x_86) ;  /* 0x00000058000c8947 */ /* 0x004fea0003800000 */
.L_x_233:
[----:B----4-:R-:W-:-:S04]  /*41e0*/  UIADD3 UR9, UPT, UPT, UR19, 0x1, URZ ;  /* 0x0000000113097890 */ /* 0x010fc8000fffe0ff */
        /* <DEDUP_REMOVED lines=8> */
.L_x_235:
        /* <DEDUP_REMOVED lines=9> */
.L_x_237:
[----:B------:R-:W-:-:S04]  /*4300*/  UIADD3 UR9, UPT, UPT, UR9, 0x1, URZ ;  /* 0x0000000109097890 */ /* 0x000fc8000fffe0ff */
[----:B------:R-:W-:-:S04]  /*4310*/  UISETP.NE.AND UP1, UPT, UR9, 0x4, UPT ;  /* 0x000000040900788c */ /* 0x000fc8000bf25270 */
[----:B------:R-:W-:Y:S02]  /*4320*/  USEL UR8, URZ, 0x1, UP1 ;  /* 0x00000001ff087887 */ /* 0x000fe40008800000 */
[----:B------:R-:W-:-:S04]  /*4330*/  USEL UR9, UR9, URZ, UP1 ;  /* 0x000000ff09097287 */ /* 0x000fc80008800000 */
[----:B------:R-:W-:Y:S01]  /*4340*/  ULEA UR9, UR9, UR5, 0x3 ;  /* 0x0000000509097291 */ /* 0x000fe2000f8e18ff */
[----:B-1----:R-:W-:-:S04]  /*4350*/  LOP3.LUT R3, R2, UR8, RZ, 0x3c, !PT ;  /* 0x0000000802037c12 */ /* 0x002fc8000f8e3cff */
[----:B------:R-:W-:Y:S01]  /*4360*/  SHF.L.U32 R3, R3, 0x1f, RZ ;  /* 0x0000001f03037819 */ /* 0x000fe200000006ff */
[----:B------:R-:W-:-:S04]  /*4370*/  IMAD.U32 R0, RZ, RZ, UR9 ;  /* 0x00000009ff007e24 */ /* 0x000fc8000f8e00ff */
[----:B------:R1:W2:Y:S03]  /*4380*/  SYNCS.PHASECHK.TRANS64.TRYWAIT P0, [R0+URZ], R3 ;  /* 0x00000003000075a7 */ /* 0x0002a600080011ff */
[----:B--2---:R-:W-:Y:S05]  /*4390*/  @!P0 NANOSLEEP.SYNCS 0x989680 ;  /* 0x009896800000895d */ /* 0x004fea0003900000 */
[----:B------:R-:W2:Y:S02]  /*43a0*/  @!P0 SYNCS.PHASECHK.TRANS64 P0, [R0+URZ], R3 ;  /* 0x00000003000085a7 */ /* 0x000ea400080010ff */
[----:B--2---:R-:W-:Y:S05]  /*43b0*/  @P0 BRA `(.L_x_89) ;  /* 0x0000000000200947 */ /* 0x004fea0003800000 */
.L_x_90:
[----:B--2---:R2:W4:Y:S02]  /*43c0*/  SYNCS.PHASECHK.TRANS64.TRYWAIT P0, [R0+URZ], R3 ;  /* 0x00000003000075a7 */ /* 0x00452400080011ff */
[----:B----4-:R-:W-:Y:S05]  /*43d0*/  @!P0 NANOSLEEP.SYNCS 0x989680 ;  /* 0x009896800000895d */ /* 0x010fea0003900000 */
[----:B------:R-:W4:Y:S02]  /*43e0*/  @!P0 SYNCS.PHASECHK.TRANS64 P0, [R0+URZ], R3 ;  /* 0x00000003000085a7 */ /* 0x000f2400080010ff */
[----:B----4-:R-:W-:Y:S05]  /*43f0*/  @!P0 BRA `(.L_x_90) ;  /* 0xfffffffc00f08947 */ /* 0x010fea000383ffff */
[----:B------:R-:W-:Y:S05]  /*4400*/  BRA `(.L_x_89) ;  /* 0x00000000000c7947 */ /* 0x000fea0003800000 */
.L_x_85:
[----:B------:R-:W-:-:S04]  /*4410*/  UIADD3 UR5, UPT, UPT, UR7, 0x1a0, URZ ;  /* 0x000001a007057890 */ /* 0x000fc8000fffe0ff */
[----:B------:R-:W-:-:S09]  /*4420*/  UPRMT UR5, UR4, 0x654, UR5 ;  /* 0x0000065404057896 */ /* 0x000fd20008000005 */
[----:B------:R-:W-:Y:S03]  /*4430*/  SYNCS.ARRIVE.TRANS64.RED.A1T0 RZ, [UR5], RZ ;  /* 0x000000ffffff79a7 */ /* 0x000fe60008100405 */
.L_x_89:
[----:B-12---:R-:W-:Y:S01]  /*4440*/  SHF.L.U32 R3, RZ, 0x1f, RZ ;  /* 0x0000001fff037819 */ /* 0x006fe200000006ff */
[----:B------:R-:W-:Y:S01]  /*4450*/  UIADD3 UR5, UPT, UPT, UR7, 0x1a0, URZ ;  /* 0x000001a007057890 */ /* 0x000fe2000fffe0ff */
[----:B------:R-:W-:Y:S02]  /*4460*/  PLOP3.LUT P0, PT, PT, PT, UP0, 0x80, 0x8 ;  /* 0x000000000008781c */ /* 0x000fe40003f0f008 */
[----:B------:R-:W1:Y:S02]  /*4470*/  SYNCS.PHASECHK.TRANS64.TRYWAIT P1, [UR7+0x1a0], R3 ;  /* 0x0001a003ff0075a7 */ /* 0x000e640008021107 */
[----:B-1----:R-:W-:Y:S09]  /*4480*/  @!P1 BRA `(.L_x_91) ;  /* 0x0000005400a89947 */ /* 0x002ff20003800000 */
.L_x_239:
[----:B------:R-:W-:Y:S01]  /*4490*/  @!UP0 UPRMT UR5, UR4, 0x654, UR5 ;  /* 0x0000065404058896 */ /* 0x000fe20008000005 */
[----:B------:R-:W-:Y:S02]  /*44a0*/  UMOV UR8, 0xffff ;  /* 0x0000ffff00087882 */ /* 0x000fe40000000000 */
[----:B------:R-:W-:-:S06]  /*44b0*/  UMOV UR4, 0x1 ;  /* 0x0000000100047882 */ /* 0x000fcc0000000000 */
[----:B------:R-:W-:Y:S01]  /*44c0*/  @!P0 SYNCS.ARRIVE.TRANS64.RED.A1T0 RZ, [UR5], RZ ;  /* 0x000000ffffff89a7 */ /* 0x000fe20008100405 */
[----:B------:R-:W-:Y:S01]  /*44d0*/  NOP ;  /* 0x0000000000007918 */ /* 0x000fe20000000000 */
[----:B-1----:R-:W1:Y:S01]  /*44e0*/  LDS R0, [UR6+0x14] ;  /* 0x00001406ff007984 */ /* 0x002e620008000800 */
[----:B------:R-:W-:-:S04]  /*44f0*/  ULOP3.LUT UR5, UR21, 0xffff, URZ, 0xc0, !UPT ;  /* 0x0000ffff15057892 */ /* 0x000fc8000f8ec0ff */
[----:B------:R-:W-:-:S04]  /*4500*/  USHF.R.U32.HI UR5, URZ, 0x5, UR5 ;  /* 0x00000005ff057899 */ /* 0x000fc80008011605 */
[----:B------:R-:W-:Y:S02]  /*4510*/  USHF.L.U32 UR8, UR8, UR5, URZ ;  /* 0x0000000508087299 */ /* 0x000fe400080006ff */
[----:B------:R-:W-:-:S04]  /*4520*/  USHF.L.U32 UR4, UR4, UR5, URZ ;  /* 0x0000000504047299 */ /* 0x000fc800080006ff */
[----:B-1----:R-:W-:-:S04]  /*4530*/  LOP3.LUT R0, R0, UR8, RZ, 0xc0, !PT ;  /* 0x0000000800007c12 */ /* 0x002fc8000f8ec0ff */
[----:B------:R-:W-:-:S13]  /*4540*/  ISETP.NE.AND P0, PT, R0, UR8, PT ;  /* 0x0000000800007c0c */ /* 0x000fda000bf05270 */
[----:B------:R-:W-:Y:S05]  /*4550*/  @P0 BRA `(.L_x_92) ;  /* 0x0000000000580947 */ /* 0x000fea0003800000 */
[----:B------:R-:W1:Y:S02]  /*4560*/  LDS R0, [UR6+0x18] ;  /* 0x00001806ff007984 */ /* 0x000e640008000800 */
[----:B-1----:R-:W-:-:S04]  /*4570*/  LOP3.LUT R0, R0, UR4, RZ, 0xc0, !PT ;  /* 0x0000000400007c12 */ /* 0x002fc8000f8ec0ff */
[----:B------:R-:W-:-:S13]  /*4580*/  ISETP.NE.AND P0, PT, R0, UR4, PT ;  /* 0x0000000400007c0c */ /* 0x000fda000bf05270 */
[----:B------:R-:W-:Y:S05]  /*4590*/  @P0 BRA `(.L_x_93) ;  /* 0x00000000003c0947 */ /* 0x000fea0003800000 */
[----:B------:R-:W1:Y:S01]  /*45a0*/  S2R R2, SR_LANEID ;  /* 0x0000000000027919 */ /* 0x000e620000000000 */
[----:B------:R-:W-:Y:S01]  /*45b0*/  ULOP3.LUT UR8, URZ, UR8, URZ, 0x33, !UPT ;  /* 0x00000008ff087292 */ /* 0x000fe2000f8e33ff */
[----:B------:R-:W-:Y:S01]  /*45c0*/  LOP3.LUT R4, RZ, UR4, RZ, 0x33, !PT ;  /* 0x00000004ff047c12 */ /* 0x000fe2000f8e33ff */
[----:B------:R-:W-:Y:S02]  /*45d0*/  VOTEU.ANY UR7, UPT, PT ;  /* 0x0000000000077886 */ /* 0x000fe400038e0100 */
[----:B------:R-:W-:Y:S01]  /*45e0*/  UFLO.U32 UR7, UR7 ;  /* 0x00000007000772bd */ /* 0x000fe200080e0000 */
[----:B------:R-:W2:Y:S01]  /*45f0*/  REDUX UR4, R4 ;  /* 0x00000000040473c4 */ /* 0x000ea20000000000 */
[----:B------:R-:W-:-:S06]  /*4600*/  IMAD.U32 R0, RZ, RZ, UR8 ;  /* 0x00000008ff007e24 */ /* 0x000fcc000f8e00ff */
[----:B------:R1:W-:Y:S01]  /*4610*/  UTCATOMSWS.AND URZ, UR8 ;  /* 0x0000000800ff79e3 */ /* 0x0003e20008000000 */
[----:B------:R-:W3:Y:S01]  /*4620*/  REDUX UR5, R0 ;  /* 0x00000000000573c4 */ /* 0x000ee20000000000 */
[----:B-1----:R-:W-:Y:S01]  /*4630*/  ISETP.EQ.U32.AND P0, PT, R2, UR7, PT ;  /* 0x0000000702007c0c */ /* 0x002fe2000bf02070 */
[----:B--2---:R-:W-:Y:S01]  /*4640*/  IMAD.U32 R2, RZ, RZ, UR4 ;  /* 0x00000004ff027e24 */ /* 0x004fe2000f8e00ff */
[----:B---3--:R-:W-:-:S11]  /*4650*/  MOV R3, UR5 ;  /* 0x0000000500037c02 */ /* 0x008fd60008000f00 */
[----:B------:R1:W-:Y:S04]  /*4660*/  @P0 ATOMS.AND RZ, [UR6+0x14], R3 ;  /* 0x00001403ffff098c */ /* 0x0003e8000a800006 */
[----:B------:R1:W-:Y:S01]  /*4670*/  @P0 ATOMS.AND RZ, [UR6+0x18], R2 ;  /* 0x00001802ffff098c */ /* 0x0003e2000a800006 */
[----:B------:R-:W-:Y:S05]  /*4680*/  BRA `(.L_x_94) ;  /* 0x0000000000147947 */ /* 0x000fea0003800000 */
.L_x_93:
[----:B------:R-:W-:Y:S02]  /*4690*/  MOV R2, 0x46b0 ;  /* 0x000046b000027802 */ /* 0x000fe40000000f00 */
[----:B---345:R-:W-:Y:S05]  /*46a0*/  CALL.REL.NOINC `($__internal_0_$__cuda_sm10x_tcgen05_guardrail_trap_col_being_dealloced_not_returned_by_alloc) ;  /* 0x0000005800487944 */ /* 0x038fea0003c00000 */
[----:B------:R-:W-:Y:S05]  /*46b0*/  BRA `(.L_x_94) ;  /* 0x0000000000087947 */ /* 0x000fea0003800000 */
.L_x_92:
[----:B------:R-:W-:Y:S02]  /*46c0*/  MOV R2, 0x46e0 ;  /* 0x000046e000027802 */ /* 0x000fe40000000f00 */
[----:B---345:R-:W-:Y:S05]  /*46d0*/  CALL.REL.NOINC `($__internal_2_$__cuda_sm10x_tcgen05_guardrail_trap_unallocated_columns_being_dealloced) ;  /* 0x0000005800547944 */ /* 0x038fea0003c00000 */
.L_x_94:
[----:B------:R-:W-:Y:S01]  /*46e0*/  NOP ;  /* 0x0000000000007918 */ /* 0x000fe20000000000 */
[----:B----4-:R-:W-:Y:S05]  /*46f0*/  EXIT ;  /* 0x000000000000794d */ /* 0x010fea0003800000 */
.L_x_65:
[----:B------:R-:W-:-:S09]  /*4700*/  UISETP.NE.OR UP5, UPT, UR10, 0x3, UP5 ;  /* 0x000000030a00788c */ /* 0x000fd2000afa5670 */
[----:B------:R-:W-:Y:S05]  /*4710*/  BRA.U UP5, `(.L_x_95) ;  /* 0x0000001105787547 */ /* 0x000fea000b800000 */
[----:B------:R-:W1:Y:S01]  /*4720*/  LDC R0, c[0x0][0xb30] ;  /* 0x0002cc00ff007b82 */ /* 0x000e620000000800 */
[----:B------:R-:W2:Y:S01]  /*4730*/  LDCU.64 UR8, c[0x0][0x888] ;  /* 0x00011100ff0877ac */ /* 0x000ea20008000a00 */
[----:B------:R-:W-:Y:S02]  /*4740*/  HFMA2 R29, -RZ, RZ, 0, 0 ;  /* 0x00000000ff1d7431 */ /* 0x000fe400000001ff */
[----:B------:R-:W-:Y:S01]  /*4750*/  IMAD.MOV.U32 R31, RZ, RZ, 0x1 ;  /* 0x00000001ff1f7424 */ /* 0x000fe200078e00ff */
[----:B------:R-:W-:Y:S01]  /*4760*/  MOV R27, 0x1000 ;  /* 0x00001000001b7802 */ /* 0x000fe20000000f00 */
[----:B------:R-:W3:Y:S01]  /*4770*/  LDCU.64 UR4, c[0x0][0x890] ;  /* 0x00011200ff0477ac */ /* 0x000ee20008000a00 */
[----:B------:R-:W-:Y:S01]  /*4780*/  IMAD.MOV.U32 R30, RZ, RZ, RZ ;  /* 0x000000ffff1e7224 */ /* 0x000fe200078e00ff */
[----:B------:R-:W4:Y:S01]  /*4790*/  LDC R25, c[0x0][0x370] ;  /* 0x0000dc00ff197b82 */ /* 0x000f220000000800 */
[----:B------:R-:W-:Y:S01]  /*47a0*/  UMOV UR7, 0x400 ;  /* 0x0000040000077882 */ /* 0x000fe20000000000 */
[----:B------:R-:W-:-:S02]  /*47b0*/  UPLOP3.LUT UP1, UPT, UPT, UPT, UPT, 0x40, 0x4 ;  /* 0x000000000004789c */ /* 0x000fc40003f2e870 */
[----:B------:R-:W-:-:S04]  /*47c0*/  ULEA UR7, UR37, UR7, 0x18 ;  /* 0x0000000725077291 */ /* 0x000fc8000f8ec0ff */
[----:B------:R-:W4:Y:S01]  /*47d0*/  LDC R2, c[0x0][0xb0c] ;  /* 0x0002c300ff027b82 */ /* 0x000f220000000800 */
[----:B------:R-:W-:Y:S02]  /*47e0*/  UIADD3 UR13, UPT, UPT, UR7, 0xe8, URZ ;  /* 0x000000e8070d7890 */ /* 0x000fe4000fffe0ff */
[----:B--2---:R-:W-:Y:S02]  /*47f0*/  UISETP.NE.U32.AND UP3, UPT, UR8, URZ, UPT ;  /* 0x000000ff0800728c */ /* 0x004fe4000bf65070 */
[----:B------:R-:W-:Y:S02]  /*4800*/  UIADD3 UR41, UPT, UPT, UR7, 0xd0, URZ ;  /* 0x000000d007297890 */ /* 0x000fe4000fffe0ff */
[----:B---3--:R-:W-:Y:S01]  /*4810*/  UISETP.NE.U32.AND UP4, UPT, UR4, URZ, UPT ;  /* 0x000000ff0400728c */ /* 0x008fe2000bf85070 */
[----:B------:R-:W2:Y:S01]  /*4820*/  LDC R24, c[0x0][0xb20] ;  /* 0x0002c800ff187b82 */ /* 0x000ea20000000800 */
[----:B-1----:R-:W-:Y:S01]  /*4830*/  ISETP.NE.AND P1, PT, R0, 0x1, PT ;  /* 0x000000010000780c */ /* 0x002fe20003f25270 */
[----:B------:R-:W-:-:S02]  /*4840*/  UISETP.NE.AND.EX UP3, UPT, UR9, URZ, UPT, UP3 ;  /* 0x000000ff0900728c */ /* 0x000fc4000bf65330 */
[----:B------:R-:W-:Y:S02]  /*4850*/  UIADD3 UR33, UPT, UPT, UR7, 0xd8, URZ ;  /* 0x000000d807217890 */ /* 0x000fe4000fffe0ff */
[----:B------:R-:W-:Y:S02]  /*4860*/  UIADD3 UR25, UPT, UPT, UR7, 0xe0, URZ ;  /* 0x000000e007197890 */ /* 0x000fe4000fffe0ff */
[----:B------:R-:W1:Y:S01]  /*4870*/  LDC.64 R32, c[0x0][0x348] ;  /* 0x0000d200ff207b82 */ /* 0x000e620000000a00 */
[----:B------:R-:W-:Y:S02]  /*4880*/  UPRMT UR13, UR37, 0x654, UR13 ;  /* 0x00000654250d7896 */ /* 0x000fe4000800000d */
[----:B------:R-:W-:-:S05]  /*4890*/  UISETP.NE.AND.EX UP4, UPT, UR5, URZ, UPT, UP4 ;  /* 0x000000ff0500728c */ /* 0x000fca000bf85340 */
[----:B------:R-:W3:Y:S08]  /*48a0*/  LDC.64 R16, c[0x0][0xb10] ;  /* 0x0002c400ff107b82 */ /* 0x000ef00000000a00 */
[----:B------:R-:W1:Y:S08]  /*48b0*/  LDC.64 R6, c[0x0][0xb18] ;  /* 0x0002c600ff067b82 */ /* 0x000e700000000a00 */
[----:B------:R-:W1:Y:S08]  /*48c0*/  LDC.64 R4, c[0x0][0xb28] ;  /* 0x0002ca00ff047b82 */ /* 0x000e700000000a00 */
[----:B--2-4-:R-:W1:Y:S02]  /*48d0*/  LDC R26, c[0x0][0x374] ;  /* 0x0000dd00ff1a7b82 */ /* 0x014e640000000800 */
.L_x_106:
[C---:B------:R-:W-:Y:S02]  /*48e0*/  LEA R0, R30.reuse, UR7, 0x3 ;  /* 0x000000071e007c11 */ /* 0x040fe4000f8e18ff */
[----:B------:R-:W-:Y:S02]  /*48f0*/  SHF.L.U32 R3, R29, 0x1f, RZ ;  /* 0x0000001f1d037819 */ /* 0x000fe400000006ff */
[----:B------:R-:W-:Y:S02]  /*4900*/  LEA R20, R30, UR7, 0x4 ;  /* 0x000000071e147c11 */ /* 0x000fe4000f8e20ff */
[----:B--2---:R-:W2:Y:S02]  /*4910*/  SYNCS.PHASECHK.TRANS64.TRYWAIT P0, [R0+URZ+0x120], R3 ;  /* 0x00012003000075a7 */ /* 0x004ea400080011ff */
[----:B--2---:R-:W-:Y:S05]  /*4920*/  @!P0 BRA `(.L_x_96) ;  /* 0x0000005000988947 */ /* 0x004fea0003800000 */
.L_x_240:
[----:B------:R-:W-:Y:S01]  /*4930*/  ISETP.GE.AND P0, PT, R34, 0x1, PT ;  /* 0x000000012200780c */ /* 0x000fe20003f06270 */
[----:B------:R-:W4:Y:S01]  /*4940*/  LDS.128 R20, [R20+0x1b0] ;  /* 0x0001b00014147984 */ /* 0x000f220000000c00 */
[----:B--2---:R-:W-:Y:S01]  /*4950*/  VIADD R0, R0, 0x130 ;  /* 0x0000013000007836 */ /* 0x004fe20000000000 */
[----:B------:R-:W-:Y:S01]  /*4960*/  @!PT LDS RZ, [RZ] ;  /* 0x00000000fffff984 */ /* 0x000fe20000000800 */
[----:B------:R-:W-:Y:S01]  /*4970*/  @!PT LDS RZ, [RZ] ;  /* 0x00000000fffff984 */ /* 0x000fe20000000800 */
[----:B------:R-:W-:Y:S01]  /*4980*/  @!PT LDS RZ, [RZ] ;  /* 0x00000000fffff984 */ /* 0x000fe20000000800 */
[----:B------:R-:W-:Y:S01]  /*4990*/  @!PT LDS RZ, [RZ] ;  /* 0x00000000fffff984 */ /* 0x000fe20000000800 */
[----:B------:R2:W-:Y:S06]  /*49a0*/  MEMBAR.ALL.CTA ;  /* 0x0000000000007992 */ /* 0x0005ec0000008000 */
[----:B--2---:R-:W2:Y:S01]  /*49b0*/  FENCE.VIEW.ASYNC.S ;  /* 0x00000000000073c6 */ /* 0x004ea20000000000 */
[----:B------:R-:W-:Y:S04]  /*49c0*/  PRMT R0, RZ, 0x654, R0 ;  /* 0x00000654ff007816 */ /* 0x000fe80000000000 */
[----:B--2---:R2:W-:Y:S01]  /*49d0*/  SYNCS.ARRIVE.TRANS64.RED.A1T0 RZ, [R0+URZ], RZ ;  /* 0x000000ff00ff79a7 */ /* 0x0045e200081004ff */
[----:B----4-:R-:W-:Y:S11]  /*49e0*/  LOP3.LUT P3, RZ, R22, 0x1, RZ, 0xc0, !PT ;  /* 0x0000000116ff7812 */ /* 0x010ff6000786c0ff */
[----:B------:R-:W-:Y:S02]  /*49f0*/  @!UPT UIADD3 URZ, UPT, UPT, URZ, URZ, URZ ;  /* 0x000000fffffff290 */ /* 0x000fe4000fffe0ff */
[----:B------:R-:W-:Y:S02]  /*4a00*/  @P3 MOV R13, R20 ;  /* 0x00000014000d3202 */ /* 0x000fe40000000f00 */
[----:B------:R-:W-:Y:S01]  /*4a10*/  @P3 LOP3.LUT R8, R21, 0xffff, RZ, 0xc0, !PT ;  /* 0x0000ffff15083812 */ /* 0x000fe200078ec0ff */
[----:B--2---:R-:W-:Y:S06]  /*4a20*/  @!P0 BRA `(.L_x_97) ;  /* 0x0000000000a48947 */ /* 0x004fec0003800000 */
[----:B-1----:R-:W-:Y:S01]  /*4a30*/  IMAD.HI.U32 R35, R26, R7, RZ ;  /* 0x000000071a237227 */ /* 0x002fe200078e00ff */
[----:B------:R-:W-:Y:S02]  /*4a40*/  ISETP.NE.AND P0, PT, R6, 0x1, PT ;  /* 0x000000010600780c */ /* 0x000fe40003f05270 */
[----:B------:R-:W-:Y:S01]  /*4a50*/  ISETP.NE.AND P2, PT, R34, 0x1, PT ;  /* 0x000000012200780c */ /* 0x000fe20003f45270 */
[----:B---3--:R-:W-:Y:S01]  /*4a60*/  IMAD.HI.U32 R36, R25, R16, RZ ;  /* 0x0000001019247227 */ /* 0x008fe200078e00ff */
[----:B------:R-:W-:Y:S02]  /*4a70*/  SHF.R.U32.HI R35, RZ, R24, R35 ;  /* 0x00000018ff237219 */ /* 0x000fe40000011623 */
[----:B------:R-:W-:Y:S01]  /*4a80*/  ISETP.NE.AND P4, PT, R2, 0x1, PT ;  /* 0x000000010200780c */ /* 0x000fe20003f85270 */
[----:B------:R-:W-:Y:S01]  /*4a90*/  IMAD.HI.U32 R38, R13, R16, RZ ;  /* 0x000000100d267227 */ /* 0x000fe200078e00ff */
[----:B------:R-:W-:Y:S02]  /*4aa0*/  SHF.R.U32.HI R36, RZ, R17, R36 ;  /* 0x00000011ff247219 */ /* 0x000fe40000011624 */
[----:B------:R-:W-:Y:S01]  /*4ab0*/  SEL R3, R26, R35, !P0 ;  /* 0x000000231a037207 */ /* 0x000fe20004000000 */
[C---:B------:R-:W-:Y:S01]  /*4ac0*/  IMAD.HI.U32 R35, R8.reuse, R7, RZ ;  /* 0x0000000708237227 */ /* 0x040fe200078e00ff */
[----:B------:R-:W-:Y:S02]  /*4ad0*/  SEL R11, R25, R36, !P4 ;  /* 0x00000024190b7207 */ /* 0x000fe40006000000 */
[----:B------:R-:W-:Y:S01]  /*4ae0*/  SHF.R.U32.HI R38, RZ, R17, R38 ;  /* 0x00000011ff267219 */ /* 0x000fe20000011626 */
[----:B-----5:R-:W-:Y:S01]  /*4af0*/  IMAD.HI.U32 R40, R3, R4, RZ ;  /* 0x0000000403287227 */ /* 0x020fe200078e00ff */
[----:B------:R-:W-:Y:S03]  /*4b00*/  SHF.R.U32.HI R35, RZ, R24, R35 ;  /* 0x00000018ff237219 */ /* 0x000fe60000011623 */
[----:B------:R-:W-:Y:S01]  /*4b10*/  IMAD.HI.U32 R36, R11, R4, RZ ;  /* 0x000000040b247227 */ /* 0x000fe200078e00ff */
[----:B------:R-:W-:Y:S02]  /*4b20*/  @P2 SHF.R.U32.HI R3, RZ, R5, R40 ;  /* 0x00000005ff032219 */ /* 0x000fe40000011628 */
[----:B------:R-:W-:Y:S02]  /*4b30*/  SEL R9, R8, R35, !P0 ;  /* 0x0000002308097207 */ /* 0x000fe40004000000 */
[----:B------:R-:W-:Y:S01]  /*4b40*/  @P2 SHF.R.U32.HI R11, RZ, R5, R36 ;  /* 0x00000005ff0b2219 */ /* 0x000fe20000011624 */
[C---:B------:R-:W-:Y:S01]  /*4b50*/  IMAD R10, R34.reuse, R3, RZ ;  /* 0x00000003220a7224 */ /* 0x040fe200078e02ff */
[----:B------:R-:W-:Y:S01]  /*4b60*/  SEL R3, R13, R38, !P4 ;  /* 0x000000260d037207 */ /* 0x000fe20006000000 */
[C---:B------:R-:W-:Y:S03]  /*4b70*/  IMAD.HI.U32 R14, R9.reuse, R4, RZ ;  /* 0x00000004090e7227 */ /* 0x040fe600078e00ff */
[----:B------:R-:W-:Y:S01]  /*4b80*/  ISETP.GE.AND P0, PT, R9, R10, PT ;  /* 0x0000000a0900720c */ /* 0x000fe20003f06270 */
[C---:B------:R-:W-:Y:S01]  /*4b90*/  IMAD R12, R34.reuse, R11, RZ ;  /* 0x0000000b220c7224 */ /* 0x040fe200078e02ff */
[-C--:B------:R-:W-:Y:S04]  /*4ba0*/  SHF.R.U32.HI R14, RZ, R5.reuse, R14 ;  /* 0x00000005ff0e7219 */ /* 0x080fe8000001160e */
[----:B------:R-:W-:Y:S02]  /*4bb0*/  ISETP.GE.OR P0, PT, R3, R12, P0 ;  /* 0x0000000c0300720c */ /* 0x000fe40000706670 */
[----:B------:R-:W-:Y:S05]  /*4bc0*/  SEL R15, R9, R14, !P2 ;  /* 0x0000000e090f7207 */ /* 0x000fea0005000000 */
[----:B------:R-:W-:Y:S04]  /*4bd0*/  IMAD.MOV R14, RZ, RZ, -R15 ;  /* 0x000000ffff0e7224 */ /* 0x000fe800078e0a0f */
[----:B------:R-:W-:Y:S02]  /*4be0*/  IMAD R14, R34, R14, R9 ;  /* 0x0000000e220e7224 */ /* 0x000fe400078e0209 */
[C---:B------:R-:W-:Y:S05]  /*4bf0*/  @!P0 IMAD.HI.U32 R10, R3.reuse, R4, RZ ;  /* 0x00000004030a8227 */ /* 0x040fea00078e00ff */
[----:B------:R-:W-:Y:S04]  /*4c00*/  @!P0 SHF.R.U32.HI R10, RZ, R5, R10 ;  /* 0x00000005ff0a8219 */ /* 0x000fe8000001160a */
[----:B------:R-:W-:Y:S01]  /*4c10*/  @!P0 SEL R0, R3, R10, !P2 ;  /* 0x0000000a03008207 */ /* 0x000fe20005000000 */
[----:B------:R-:W-:Y:S03]  /*4c20*/  IMAD.MOV R10, RZ, RZ, -R3 ;  /* 0x000000ffff0a7224 */ /* 0x000fe600078e0a03 */
[----:B------:R-:W-:Y:S01]  /*4c30*/  @!P0 IADD3 R15, PT, PT, R15, -R0, RZ ;  /* 0x800000000f0f8210 */ /* 0x000fe20007ffe0ff */
[----:B------:R-:W-:Y:S01]  /*4c40*/  @!P0 IMAD R0, R11, R14, R0 ;  /* 0x0000000e0b008224 */ /* 0x000fe200078e0200 */
[----:B------:R-:W-:Y:S01]  /*4c50*/  IADD3 R11, PT, PT, -R9, RZ, RZ ;  /* 0x000000ff090b7210 */ /* 0x000fe20007ffe1ff */
[----:B------:R-:W-:Y:S02]  /*4c60*/  IMAD R13, R2, R10, R13 ;  /* 0x0000000a020d7224 */ /* 0x000fe400078e020d */
[----:B------:R-:W-:Y:S02]  /*4c70*/  @!P0 IMAD R9, R15, R34, R3 ;  /* 0x000000220f098224 */ /* 0x000fe400078e0203 */
[----:B------:R-:W-:Y:S02]  /*4c80*/  @!P0 IMAD.MOV.U32 R3, RZ, RZ, R0 ;  /* 0x000000ffff038224 */ /* 0x000fe400078e0000 */
[----:B------:R-:W-:Y:S02]  /*4c90*/  IMAD R8, R6, R11, R8 ;  /* 0x0000000b06087224 */ /* 0x000fe400078e0208 */
[----:B------:R-:W-:Y:S02]  /*4ca0*/  IMAD R13, R3, R2, R13 ;  /* 0x00000002030d7224 */ /* 0x000fe400078e020d */
[----:B------:R-:W-:Y:S02]  /*4cb0*/  IMAD R8, R9, R6, R8 ;  /* 0x0000000609087224 */ /* 0x000fe400078e0208 */
.L_x_97:
[----:B------:R-:W-:Y:S05]  /*4cc0*/  BRA.U UP1, `(.L_x_98) ;  /* 0x0000000101107547 */ /* 0x000fea000b800000 */
[----:B------:R-:W-:Y:S04]  /*4cd0*/  MOV R0, UR6 ;  /* 0x0000000600007c02 */ /* 0x000fe80008000f00 */
[----:B------:R-:W-:Y:S04]  /*4ce0*/  SHF.L.U32 R3, R0, 0x1f, RZ ;  /* 0x0000001f00037819 */ /* 0x000fe800000006ff */
[----:B------:R-:W2:Y:S02]  /*4cf0*/  SYNCS.PHASECHK.TRANS64.TRYWAIT P0, [UR7+0x118], R3 ;  /* 0x00011803ff0075a7 */ /* 0x000ea40008001107 */
[----:B--2---:R-:W-:Y:S05]  /*4d00*/  @!P0 BRA `(.L_x_99) ;  /* 0x0000004c00b48947 */ /* 0x004fea0003800000 */
.L_x_98:
[----:B------:R-:W-:Y:S02]  /*4d10*/  R2UR UR42, R18 ;  /* 0x00000000122a72ca */ /* 0x000fe400000e0000 */
[----:B------:R-:W-:Y:S02]  /*4d20*/  R2UR UR43, R19 ;  /* 0x00000000132b72ca */ /* 0x000fe400000e0000 */
[----:B------:R-:W-:Y:S02]  /*4d30*/  ISETP.NE.U32.AND P2, PT, RZ, UR4, PT ;  /* 0x00000004ff007c0c */ /* 0x000fe4000bf45070 */
[----:B------:R-:W-:Y:S02]  /*4d40*/  SHF.L.U32 R12, R31, 0x1f, RZ ;  /* 0x0000001f1f0c7819 */ /* 0x000fe400000006ff */
[----:B------:R-:W-:Y:S05]  /*4d50*/  ISETP.NE.AND.EX P2, PT, RZ, UR5, PT, P2 ;  /* 0x00000005ff007c0c */ /* 0x000fea000bf45320 */
[----:B------:R-:W-:Y:S02]  /*4d60*/  USHF.L.U32 UR42, UR42, 0x7, URZ ;  /* 0x000000072a2a7899 */ /* 0x000fe400080006ff */
[----:B------:R-:W-:Y:S01]  /*4d70*/  USHF.L.U32 UR43, UR43, 0x6, URZ ;  /* 0x000000062b2b7899 */ /* 0x000fe200080006ff */
[----:B------:R-:W-:Y:S11]  /*4d80*/  BRA.U !UP4, `(.L_x_100) ;  /* 0x000000010c347547 */ /* 0x000ff6000b800000 */
[----:B------:R-:W-:Y:S01]  /*4d90*/  UPLOP3.LUT UP0, UPT, UPT, UPT, UP3, 0x80, 0x8 ;  /* 0x000000000008789c */ /* 0x000fe20003f0f030 */
[----:B--2---:R-:W-:Y:S02]  /*4da0*/  HFMA2 R0, -RZ, RZ, 0, 5.9604644775390625e-08 ;  /* 0x00000001ff007431 */ /* 0x004fe400000001ff */
[----:B------:R-:W-:Y:S03]  /*4db0*/  IMAD.MOV.U32 R89, RZ, RZ, 0x1 ;  /* 0x00000001ff597424 */ /* 0x000fe600078e00ff */
[----:B------:R-:W-:Y:S05]  /*4dc0*/  PLOP3.LUT P0, PT, PT, PT, UP0, 0x80, 0x8 ;  /* 0x000000000008781c */ /* 0x000fea0003f0f008 */
[----:B------:R-:W2:Y:S01]  /*4dd0*/  @UP0 LDCU.64 UR10, c[0x0][0x888] ;  /* 0x00011100ff0a07ac */ /* 0x000ea20008000a00 */
[----:B------:R-:W-:Y:S07]  /*4de0*/  @UP0 UIMAD UR8, UR36, UR4, URZ ;  /* 0x00000004240802a4 */ /* 0x000fee000f8e02ff */
[----:B------:R-:W-:Y:S01]  /*4df0*/  @!P0 PRMT R89, R0, 0x7610, R89 ;  /* 0x0000761000598816 */ /* 0x000fe20000000059 */
[----:B--2---:R-:W-:Y:S03]  /*4e00*/  @UP0 UIMAD.WIDE UR10, UR8, 0x4, UR10 ;  /* 0x00000004080a08a5 */ /* 0x004fe6000f8e020a */
[----:B------:R-:W2:Y:S03]  /*4e10*/  @!UP0 LDCU UR8, c[0x0][0x880] ;  /* 0x00011000ff0887ac */ /* 0x000ea60008000800 */
[----:B------:R-:W-:Y:S01]  /*4e20*/  IMAD.U32 R10, RZ, RZ, UR10 ;  /* 0x0000000aff0a7e24 */ /* 0x000fe2000f8e00ff */
[----:B------:R-:W-:Y:S05]  /*4e30*/  MOV R11, UR11 ;  /* 0x0000000b000b7c02 */ /* 0x000fea0008000f00 */
[----:B-----5:R4:W5:Y:S02]  /*4e40*/  @P0 LDG.E R63, desc[UR38][R10.64] ;  /* 0x000000260a3f0981 */ /* 0x020964000c1e1900 */
[----:B--2-4-:R-:W-:Y:S07]  /*4e50*/  @!P0 IMAD.U32 R63, RZ, RZ, UR8 ;  /* 0x00000008ff3f8e24 */ /* 0x014fee000f8e00ff */
.L_x_100:
[----:B-----5:R-:W-:Y:S01]  /*4e60*/  @!P2 FSETP.EQ.AND P0, PT, R63, RZ, PT ;  /* 0x000000ff3f00a20b */ /* 0x020fe20003f02000 */
[----:B------:R-:W-:Y:S01]  /*4e70*/  @!UPT UIADD3 URZ, UPT, UPT, URZ, URZ, URZ ;  /* 0x000000fffffff290 */ /* 0x000fe2000fffe0ff */
[----:B------:R-:W-:Y:S11]  /*4e80*/  @!P2 BRA `(.L_x_101) ;  /* 0x000000000014a947 */ /* 0x000ff60003800000 */
[----:B------:R-:W-:Y:S02]  /*4e90*/  LOP3.LUT P2, RZ, R89, 0xff, RZ, 0xc0, !PT ;  /* 0x000000ff59ff7812 */ /* 0x000fe4000784c0ff */
[----:B------:R-:W-:Y:S04]  /*4ea0*/  PLOP3.LUT P0, PT, PT, PT, UP0, 0x80, 0x8 ;  /* 0x000000000008781c */ /* 0x000fe80003f0f008 */
[----:B------:R-:W-:Y:S07]  /*4eb0*/  PLOP3.LUT P0, PT, P0, PT, PT, 0x8, 0x80 ;  /* 0x000000000080781c */ /* 0x000fee000070e170 */
[----:B------:R-:W-:Y:S11]  /*4ec0*/  @P2 FSETP.EQ.AND P0, PT, R63, RZ, PT ;  /* 0x000000ff3f00220b */ /* 0x000ff60003f02000 */
[----:B------:R-:W-:Y:S02]  /*4ed0*/  @!UPT UIADD3 URZ, UPT, UPT, URZ, URZ, URZ ;  /* 0x000000fffffff290 */ /* 0x000fe4000fffe0ff */
.L_x_101:
[----:B------:R-:W4:Y:S01]  /*4ee0*/  SYNCS.PHASECHK.TRANS64.TRYWAIT P2, [UR7+0xf0], R12 ;  /* 0x0000f00cff0075a7 */ /* 0x000f220008041107 */
[----:B------:R-:W-:Y:S04]  /*4ef0*/  ELECT P4, URZ, PT ;  /* 0x0000000000ff782f */ /* 0x000fe80003880000 */
[----:B------:R-:W-:Y:S11]  /*4f00*/  PLOP3.LUT P4, PT, P0, P4, PT, 0xf2, 0x2f ;  /* 0x00000000002f781c */ /* 0x000ff60000789e72 */
[----:B------:R-:W-:Y:S02]  /*4f10*/  @!UPT UIADD3 URZ, UPT, UPT, URZ, URZ, URZ ;  /* 0x000000fffffff290 */ /* 0x000fe4000fffe0ff */
[----:B-1----:R-:W-:Y:S05]  /*4f20*/  @!P4 IADD3 R9, P0, PT, R32, 0x580, RZ ;  /* 0x000005802009c810 */ /* 0x002fea0007f1e0ff */
[----:B--2---:R-:W-:Y:S01]  /*4f30*/  @!P4 IMAD.X R0, RZ, RZ, R33, P0 ;  /* 0x000000ffff00c224 */ /* 0x004fe200000e0621 */
[----:B----4-:R-:W-:Y:S07]  /*4f40*/  @!P2 BRA `(.L_x_102) ;  /* 0x0000004c003ca947 */ /* 0x010fee0003800000 */
.L_x_243:
[----:B------:R-:W-:Y:S01]  /*4f50*/  @!P4 R2UR UR9, R9 ;  /* 0x000000000909c2ca */ /* 0x000fe200000e0000 */
[----:B------:R-:W-:Y:S01]  /*4f60*/  VOTEU.ALL UP1, P4 ;  /* 0x0000000000ff7886 */ /* 0x000fe20002020000 */
[----:B------:R-:W-:Y:S01]  /*4f70*/  @!P4 R2UR UR8, R0 ;  /* 0x000000000008c2ca */ /* 0x000fe200000e0000 */
[----:B------:R-:W-:Y:S01]  /*4f80*/  VOTEU.ALL UP2, P4 ;  /* 0x0000000000ff7886 */ /* 0x000fe20002040000 */
[----:B------:R-:W-:Y:S01]  /*4f90*/  UMOV UR16, 0x0 ;  /* 0x0000000000107882 */ /* 0x000fe20000000000 */
[----:B------:R-:W-:Y:S01]  /*4fa0*/  UMOV UR17, 0x10000000 ;  /* 0x1000000000117882 */ /* 0x000fe20000000000 */
[----:B------:R-:W-:Y:S01]  /*4fb0*/  @!UP1 UIADD3 UR40, UPT, UPT, UR7, 0x200, URZ ;  /* 0x0000020007289890 */ /* 0x000fe2000fffe0ff */
[----:B------:R-:W-:Y:S01]  /*4fc0*/  @!P4 IMAD.MOV.U32 R0, RZ, RZ, 0x1000 ;  /* 0x00001000ff00c424 */ /* 0x000fe200078e00ff */
[----:B------:R-:W-:Y:S01]  /*4fd0*/  UMOV UR44, UR36 ;  /* 0x00000024002c7c82 */ /* 0x000fe20008000000 */
[----:B------:R-:W-:Y:S01]  /*4fe0*/  @!UP1 UIADD3 UR10, UPT, UPT, UR42, 0x40, URZ ;  /* 0x000000402a0a9890 */ /* 0x000fe2000fffe0ff */
[----:B------:R-:W-:Y:S01]  /*4ff0*/  @!P4 IADD3 R9, P0, PT, R32, 0x580, RZ ;  /* 0x000005802009c810 */ /* 0x000fe20007f1e0ff */
[----:B------:R-:W-:Y:S01]  /*5000*/  UMOV UR11, UR43 ;  /* 0x0000002b000b7c82 */ /* 0x000fe20008000000 */
[----:B------:R-:W-:Y:S01]  /*5010*/  UMOV UR12, UR36 ;  /* 0x00000024000c7c82 */ /* 0x000fe20008000000 */
[----:B------:R-:W-:Y:S01]  /*5020*/  IMAD.U32 R10, RZ, RZ, UR9 ;  /* 0x00000009ff0a7e24 */ /* 0x000fe2000f8e00ff */
[----:B------:R-:W-:Y:S01]  /*5030*/  UMOV UR9, UR41 ;  /* 0x0000002900097c82 */ /* 0x000fe20008000000 */
[----:B------:R-:W-:Y:S01]  /*5040*/  IMAD.U32 R11, RZ, RZ, UR8 ;  /* 0x00000008ff0b7e24 */ /* 0x000fe2000f8e00ff */
[----:B------:R-:W-:Y:S02]  /*5050*/  @!UP1 UIADD3 UR8, UPT, UPT, UR7, 0xa00, URZ ;  /* 0x00000a0007089890 */ /* 0x000fe4000fffe0ff */
[----:B------:R-:W-:Y:S01]  /*5060*/  @!P4 R2UR UR18, R10 ;  /* 0x000000000a12c2ca */ /* 0x000fe200000e0000 */
[----:B------:R-:W-:Y:S01]  /*5070*/  VOTEU.ALL UP1, P4 ;  /* 0x0000000000ff7886 */ /* 0x000fe20002020000 */
[----:B------:R-:W-:Y:S01]  /*5080*/  @!P4 R2UR UR19, R11 ;  /* 0x000000000b13c2ca */ /* 0x000fe200000e0000 */
[----:B------:R-:W-:Y:S11]  /*5090*/  UPRMT UR14, UR37, 0x654, UR41 ;  /* 0x00000654250e7896 */ /* 0x000ff60008000029 */
[----:B------:R-:W-:Y:S01]  /*50a0*/  @!UPT UIADD3 URZ, UPT, UPT, URZ, URZ, URZ ;  /* 0x000000fffffff290 */ /* 0x000fe2000fffe0ff */
[----:B------:R2:W-:Y:S01]  /*50b0*/  @!UP2 UTMALDG.3D [UR40], [UR18], desc[UR16] ;  /* 0x000010281200a5b4 */ /* 0x0005e20008011000 */
[----:B------:R2:W-:Y:S01]  /*50c0*/  @!UP1 UTMALDG.3D [UR8], [UR18], desc[UR16] ;  /* 0x00001008120095b4 */ /* 0x0005e20008011000 */
[----:B------:R4:W-:Y:S01]  /*50d0*/  @!P4 SYNCS.ARRIVE.TRANS64.RED.A0TR RZ, [UR7+0xd0], R0 ;  /* 0x0000d000ffffc9a7 */ /* 0x0009e20008300407 */
[----:B------:R-:W-:Y:S01]  /*50e0*/  SYNCS.ARRIVE.TRANS64.RED.A1T0 RZ, [UR14], RZ ;  /* 0x000000ffffff79a7 */ /* 0x000fe2000810040e */
[----:B----4-:R-:W-:Y:S01]  /*50f0*/  @!P4 IMAD.X R0, RZ, RZ, R33, P0 ;  /* 0x000000ffff00c224 */ /* 0x010fe200000e0621 */
[----:B------:R-:W4:Y:S02]  /*5100*/  SYNCS.PHASECHK.TRANS64.TRYWAIT P2, [UR7+0xf8], R12 ;  /* 0x0000f80cff0075a7 */ /* 0x000f240008041107 */
[----:B--2-4-:R-:W-:Y:S05]  /*5110*/  @!P2 BRA `(.L_x_103) ;  /* 0x0000004800e0a947 */ /* 0x014fea0003800000 */
.L_x_245:
        /* <DEDUP_REMOVED lines=8> */
[----:B------:R-:W-:Y:S01]  /*51a0*/  @!UP1 UIADD3 UR32, UPT, UPT, UR7, 0x1200, URZ ;  /* 0x0000120007209890 */ /* 0x000fe2000fffe0ff */
[----:B------:R-:W-:Y:S01]  /*51b0*/  @!P4 IADD3 R19, P0, PT, R32, 0x580, RZ ;  /* 0x000005802013c810 */ /* 0x000fe20007f1e0ff */
[----:B------:R-:W-:Y:S01]  /*51c0*/  UMOV UR35, UR43 ;  /* 0x0000002b00237c82 */ /* 0x000fe20008000000 */
[----:B------:R-:W-:Y:S02]  /*51d0*/  @!UP1 UIADD3 UR10, UPT, UPT, UR42, 0x50, URZ ;  /* 0x000000502a0a9890 */ /* 0x000fe4000fffe0ff */
[----:B------:R-:W-:Y:S01]  /*51e0*/  IMAD.U32 R10, RZ, RZ, UR9 ;  /* 0x00000009ff0a7e24 */ /* 0x000fe2000f8e00ff */
[----:B------:R-:W-:Y:S01]  /*51f0*/  UMOV UR9, UR33 ;  /* 0x0000002100097c82 */ /* 0x000fe20008000000 */
[----:B------:R-:W-:Y:S01]  /*5200*/  IMAD.U32 R11, RZ, RZ, UR8 ;  /* 0x00000008ff0b7e24 */ /* 0x000fe2000f8e00ff */
[----:B------:R-:W-:Y:S01]  /*5210*/  @!UP1 UIADD3 UR8, UPT, UPT, UR7, 0x1a00, URZ ;  /* 0x00001a0007089890 */ /* 0x000fe2000fffe0ff */
[----:B------:R-:W-:Y:S01]  /*5220*/  @!P4 IMAD.X R18, RZ, RZ, R33, P0 ;  /* 0x000000ffff12c224 */ /* 0x000fe200000e0621 */
[----:B------:R-:W-:Y:S01]  /*5230*/  @!P4 R2UR UR18, R10 ;  /* 0x000000000a12c2ca */ /* 0x000fe200000e0000 */
[----:B------:R-:W-:Y:S01]  /*5240*/  VOTEU.ALL UP1, P4 ;  /* 0x0000000000ff7886 */ /* 0x000fe20002020000 */
[----:B------:R-:W-:Y:S01]  /*5250*/  @!P4 R2UR UR19, R11 ;  /* 0x000000000b13c2ca */ /* 0x000fe200000e0000 */
[----:B------:R-:W-:Y:S01]  /*5260*/  UMOV UR11, UR43 ;  /* 0x0000002b000b7c82 */ /* 0x000fe20008000000 */
[----:B------:R-:W-:Y:S01]  /*5270*/  UMOV UR12, UR36 ;  /* 0x00000024000c7c82 */ /* 0x000fe20008000000 */
[----:B------:R-:W-:Y:S10]  /*5280*/  UPRMT UR14, UR37, 0x654, UR33 ;  /* 0x00000654250e7896 */ /* 0x000ff40008000021 */
[----:B------:R2:W-:Y:S01]  /*5290*/  @!UP2 UTMALDG.3D [UR32], [UR18], desc[UR16] ;  /* 0x000010201200a5b4 */ /* 0x0005e20008011000 */
[----:B------:R2:W-:Y:S01]  /*52a0*/  @!UP1 UTMALDG.3D [UR8], [UR18], desc[UR16] ;  /* 0x00001008120095b4 */ /* 0x0005e20008011000 */
[----:B------:R2:W-:Y:S01]  /*52b0*/  @!P4 SYNCS.ARRIVE.TRANS64.RED.A0TR RZ, [UR7+0xd8], R0 ;  /* 0x0000d800ffffc9a7 */ /* 0x0005e20008300407 */
[----:B------:R-:W-:Y:S01]  /*52c0*/  SYNCS.ARRIVE.TRANS64.RED.A1T0 RZ, [UR14], RZ ;  /* 0x000000ffffff79a7 */ /* 0x000fe2000810040e */
[----:B------:R-:W4:Y:S02]  /*52d0*/  SYNCS.PHASECHK.TRANS64.TRYWAIT P2, [UR7+0x100], R12 ;  /* 0x0001000cff0075a7 */ /* 0x000f240008041107 */
[----:B--2-4-:R-:W-:Y:S05]  /*52e0*/  @!P2 BRA `(.L_x_104) ;  /* 0x000000480084a947 */ /* 0x014fea0003800000 */
.L_x_247:
[----:B------:R-:W2:Y:S01]  /*52f0*/  LDC.64 R14, c[0x0][0xb10] ;  /* 0x0002c400ff0e7b82 */ /* 0x000ea20000000a00 */
[----:B------:R-:W-:Y:S01]  /*5300*/  @!P4 R2UR UR9, R19 ;  /* 0x000000001309c2ca */ /* 0x000fe200000e0000 */
[----:B------:R-:W-:Y:S01]  /*5310*/  VOTEU.ALL UP1, P4 ;  /* 0x0000000000ff7886 */ /* 0x000fe20002020000 */
[----:B------:R-:W-:Y:S01]  /*5320*/  @!P4 R2UR UR8, R18 ;  /* 0x000000001208c2ca */ /* 0x000fe200000e0000 */
[----:B------:R-:W-:Y:S01]  /*5330*/  VOTEU.ALL UP2, P4 ;  /* 0x0000000000ff7886 */ /* 0x000fe20002040000 */
[----:B------:R-:W-:Y:S03]  /*5340*/  UMOV UR16, 0x0 ;  /* 0x0000000000107882 */ /* 0x000fe60000000000 */
[----:B------:R-:W4:Y:S01]  /*5350*/  LDC.64 R10, c[0x0][0xb18] ;  /* 0x0002c600ff0a7b82 */ /* 0x000f220000000a00 */
[----:B------:R-:W-:Y:S01]  /*5360*/  @!UP1 UIADD3 UR26, UPT, UPT, UR42, 0x20, URZ ;  /* 0x000000202a1a9890 */ /* 0x000fe2000fffe0ff */
[----:B------:R-:W-:Y:S01]  /*5370*/  @P3 SHF.R.U32.HI R28, RZ, 0x10, R21 ;  /* 0x00000010ff1c3819 */ /* 0x000fe20000011615 */
[----:B------:R-:W-:Y:S01]  /*5380*/  @!UP1 UIADD3 UR24, UPT, UPT, UR7, 0x2200, URZ ;  /* 0x0000220007189890 */ /* 0x000fe2000fffe0ff */
[----:B------:R-:W-:Y:S01]  /*5390*/  VIADD R30, R30, 0x1 ;  /* 0x000000011e1e7836 */ /* 0x000fe20000000000 */
[----:B------:R-:W-:Y:S03]  /*53a0*/  UMOV UR17, 0x10000000 ;  /* 0x1000000000117882 */ /* 0x000fe60000000000 */
[----:B------:R-:W5:Y:S01]  /*53b0*/  @!P1 LDC R0, c[0x0][0xb20] ;  /* 0x0002c800ff009b82 */ /* 0x000f620000000800 */
[----:B------:R-:W-:Y:S01]  /*53c0*/  UMOV UR27, UR43 ;  /* 0x0000002b001b7c82 */ /* 0x000fe20008000000 */
[----:B------:R-:W-:Y:S01]  /*53d0*/  IMAD.U32 R18, RZ, RZ, UR9 ;  /* 0x00000009ff127e24 */ /* 0x000fe2000f8e00ff */
[----:B------:R-:W-:Y:S05]  /*53e0*/  UMOV UR28, UR36 ;  /* 0x00000024001c7c82 */ /* 0x000fea0008000000 */
[----:B-1----:R-:W1:Y:S01]  /*53f0*/  @!P1 LDC R3, c[0x0][0xb0c] ;  /* 0x0002c300ff039b82 */ /* 0x002e620000000800 */
[----:B------:R-:W-:Y:S01]  /*5400*/  IMAD.U32 R19, RZ, RZ, UR8 ;  /* 0x00000008ff137e24 */ /* 0x000fe2000f8e00ff */
[----:B------:R-:W-:Y:S01]  /*5410*/  @!UP1 UIADD3 UR10, UPT, UPT, UR42, 0x60, URZ ;  /* 0x000000602a0a9890 */ /* 0x000fe2000fffe0ff */
[----:B------:R-:W-:Y:S01]  /*5420*/  @!P4 R2UR UR18, R18 ;  /* 0x000000001212c2ca */ /* 0x000fe200000e0000 */
[----:B------:R-:W-:Y:S01]  /*5430*/  @!UP1 UIADD3 UR8, UPT, UPT, UR7, 0x2a00, URZ ;  /* 0x00002a0007089890 */ /* 0x000fe2000fffe0ff */
[----:B------:R-:W-:Y:S01]  /*5440*/  @!P4 IMAD.MOV.U32 R18, RZ, RZ, 0x1000 ;  /* 0x00001000ff12c424 */ /* 0x000fe200078e00ff */
[----:B------:R-:W-:Y:S01]  /*5450*/  @!P4 R2UR UR19, R19 ;  /* 0x000000001313c2ca */ /* 0x000fe200000e0000 */
[----:B------:R-:W-:Y:S01]  /*5460*/  VOTEU.ALL UP1, P4 ;  /* 0x0000000000ff7886 */ /* 0x000fe20002020000 */
[----:B------:R-:W-:Y:S01]  /*5470*/  UMOV UR9, UR25 ;  /* 0x0000001900097c82 */ /* 0x000fe20008000000 */
[----:B------:R-:W-:Y:S01]  /*5480*/  UMOV UR11, UR43 ;  /* 0x0000002b000b7c82 */ /* 0x000fe20008000000 */
[----:B------:R-:W-:Y:S01]  /*5490*/  UMOV UR12, UR36 ;  /* 0x00000024000c7c82 */ /* 0x000fe20008000000 */
[----:B------:R-:W-:Y:S08]  /*54a0*/  UPRMT UR14, UR37, 0x654, UR25 ;  /* 0x00000654250e7896 */ /* 0x000ff00008000019 */
[----:B------:R1:W-:Y:S02]  /*54b0*/  @!UP2 UTMALDG.3D [UR24], [UR18], desc[UR16] ;  /* 0x000010181200a5b4 */ /* 0x0003e40008011000 */
[----:B-1----:R-:W-:Y:S01]  /*54c0*/  @!P1 ISETP.NE.AND P2, PT, R3, 0x1, PT ;  /* 0x000000010300980c */ /* 0x002fe20003f45270 */
[C---:B--2---:R-:W-:Y:S01]  /*54d0*/  @!P1 IMAD.HI.U32 R14, R13.reuse, R14, RZ ;  /* 0x0000000e0d0e9227 */ /* 0x044fe200078e00ff */
[----:B----4-:R-:W-:Y:S01]  /*54e0*/  @!P1 ISETP.NE.AND P0, PT, R10, 0x1, PT ;  /* 0x000000010a00980c */ /* 0x010fe20003f05270 */
[----:B------:R1:W-:Y:S01]  /*54f0*/  @!UP1 UTMALDG.3D [UR8], [UR18], desc[UR16] ;  /* 0x00001008120095b4 */ /* 0x0003e20008011000 */
[----:B------:R1:W-:Y:S01]  /*5500*/  @!P4 SYNCS.ARRIVE.TRANS64.RED.A0TR RZ, [UR7+0xe0], R18 ;  /* 0x0000e012ffffc9a7 */ /* 0x0003e20008300407 */
[C---:B------:R-:W-:Y:S01]  /*5510*/  @!P1 IMAD.HI.U32 R11, R8.reuse, R11, RZ ;  /* 0x0000000b080b9227 */ /* 0x040fe200078e00ff */
[----:B------:R-:W-:Y:S04]  /*5520*/  @!P1 SHF.R.U32.HI R14, RZ, R15, R14 ;  /* 0x0000000fff0e9219 */ /* 0x000fe8000001160e */
[----:B-----5:R-:W-:Y:S02]  /*5530*/  @!P1 SHF.R.U32.HI R9, RZ, R0, R11 ;  /* 0x00000000ff099219 */ /* 0x020fe4000001160b */
[----:B------:R-:W-:Y:S02]  /*5540*/  @!P1 SEL R14, R13, R14, !P2 ;  /* 0x0000000e0d0e9207 */ /* 0x000fe40005000000 */
[----:B------:R-:W-:Y:S05]  /*5550*/  @!P1 SEL R9, R8, R9, !P0 ;  /* 0x0000000908099207 */ /* 0x000fea0004000000 */
[----:B------:R-:W-:Y:S01]  /*5560*/  @!P1 IMAD.IADD R0, R9, 0x1, -R14 ;  /* 0x0000000109009824 */ /* 0x000fe200078e0a0e */
[----:B------:R-:W-:Y:S01]  /*5570*/  SYNCS.ARRIVE.TRANS64.RED.A1T0 RZ, [UR14], RZ ;  /* 0x000000ffffff79a7 */ /* 0x000fe2000810040e */
[----:B------:R-:W-:Y:S02]  /*5580*/  @!P1 IMAD.IADD R9, R14, 0x1, -R9 ;  /* 0x000000010e099824 */ /* 0x000fe400078e0a09 */
[----:B------:R-:W-:Y:S02]  /*5590*/  @!P1 IMAD R13, R0, R3, R13 ;  /* 0x00000003000d9224 */ /* 0x000fe400078e020d */
[----:B------:R-:W-:Y:S01]  /*55a0*/  @!P1 IMAD R8, R9, R10, R8 ;  /* 0x0000000a09089224 */ /* 0x000fe200078e0208 */
[----:B------:R-:W2:Y:S02]  /*55b0*/  SYNCS.PHASECHK.TRANS64.TRYWAIT P5, [UR7+0x108], R12 ;  /* 0x0001080cff0075a7 */ /* 0x000ea400080a1107 */
[----:B-12---:R-:W-:Y:S05]  /*55c0*/  @!P5 BRA `(.L_x_105) ;  /* 0x0000004400e4d947 */ /* 0x006fea0003800000 */
.L_x_249:
[----:B-1----:R-:W-:Y:S01]  /*55d0*/  @!P4 IADD3 R3, P0, PT, R32, 0x580, RZ ;  /* 0x000005802003c810 */ /* 0x002fe20007f1e0ff */
[----:B------:R-:W-:Y:S01]  /*55e0*/  VOTEU.ALL UP1, P4 ;  /* 0x0000000000ff7886 */ /* 0x000fe20002020000 */
[----:B------:R-:W-:Y:S01]  /*55f0*/  VOTEU.ALL UP2, P4 ;  /* 0x0000000000ff7886 */ /* 0x000fe20002040000 */
[----:B------:R-:W-:Y:S01]  /*5600*/  UMOV UR14, 0x0 ;  /* 0x00000000000e7882 */ /* 0x000fe20000000000 */
[----:B------:R-:W-:Y:S01]  /*5610*/  @!P4 R2UR UR9, R3 ;  /* 0x000000000309c2ca */ /* 0x000fe200000e0000 */
[----:B------:R-:W-:Y:S01]  /*5620*/  @!P4 IMAD.X R0, RZ, RZ, R33, P0 ;  /* 0x000000ffff00c224 */ /* 0x000fe200000e0621 */
[----:B------:R-:W-:Y:S01]  /*5630*/  @!UP1 UIADD3 UR17, UPT, UPT, UR7, 0xe8, URZ ;  /* 0x000000e807119890 */ /* 0x000fe2000fffe0ff */
[----:B------:R-:W-:Y:S01]  /*5640*/  ISETP.NE.AND P0, PT, R30, 0x2, PT ;  /* 0x000000021e00780c */ /* 0x000fe20003f05270 */
[----:B------:R-:W-:Y:S01]  /*5650*/  @!UP1 UIADD3 UR18, UPT, UPT, UR42, 0x30, URZ ;  /* 0x000000302a129890 */ /* 0x000fe2000fffe0ff */
[----:B------:R-:W-:Y:S01]  /*5660*/  LOP3.LUT R31, R31, 0x1, RZ, 0x3c, !PT ;  /* 0x000000011f1f7812 */ /* 0x000fe200078e3cff */
[----:B------:R-:W-:Y:S01]  /*5670*/  @!UP1 UIADD3 UR16, UPT, UPT, UR7, 0x3200, URZ ;  /* 0x0000320007109890 */ /* 0x000fe2000fffe0ff */
[----:B------:R-:W-:Y:S01]  /*5680*/  @!P4 R2UR UR8, R0 ;  /* 0x000000000008c2ca */ /* 0x000fe200000e0000 */
[----:B------:R-:W-:Y:S01]  /*5690*/  UMOV UR15, 0x10000000 ;  /* 0x10000000000f7882 */ /* 0x000fe20000000000 */
[----:B------:R-:W-:Y:S01]  /*56a0*/  UMOV UR19, UR43 ;  /* 0x0000002b00137c82 */ /* 0x000fe20008000000 */
[----:B------:R-:W-:Y:S01]  /*56b0*/  UMOV UR20, UR36 ;  /* 0x0000002400147c82 */ /* 0x000fe20008000000 */
[----:B------:R-:W-:Y:S01]  /*56c0*/  @!UP1 UIADD3 UR10, UPT, UPT, UR42, 0x70, URZ ;  /* 0x000000702a0a9890 */ /* 0x000fe2000fffe0ff */
[----:B------:R-:W-:Y:S01]  /*56d0*/  SEL R0, RZ, 0x1, P0 ;  /* 0x00000001ff007807 */ /* 0x000fe20000000000 */
[----:B------:R-:W-:Y:S01]  /*56e0*/  IMAD.U32 R10, RZ, RZ, UR9 ;  /* 0x00000009ff0a7e24 */ /* 0x000fe2000f8e00ff */
[----:B------:R-:W-:Y:S01]  /*56f0*/  UMOV UR11, UR43 ;  /* 0x0000002b000b7c82 */ /* 0x000fe20008000000 */
[----:B------:R-:W-:Y:S01]  /*5700*/  UMOV UR12, UR36 ;  /* 0x00000024000c7c82 */ /* 0x000fe20008000000 */
[----:B------:R-:W-:Y:S01]  /*5710*/  UMOV UR9, UR17 ;  /* 0x0000001100097c82 */ /* 0x000fe20008000000 */
[----:B------:R-:W-:Y:S01]  /*5720*/  @P3 R2UR UR36, R28 ;  /* 0x000000001c2432ca */ /* 0x000fe200000e0000 */
[----:B------:R-:W-:Y:S01]  /*5730*/  IMAD.IADD R18, R8, 0x1, R79 ;  /* 0x0000000108127824 */ /* 0x000fe200078e024f */
[----:B------:R-:W-:Y:S01]  /*5740*/  @!P4 R2UR UR22, R10 ;  /* 0x000000000a16c2ca */ /* 0x000fe200000e0000 */
[----:B------:R-:W-:Y:S01]  /*5750*/  IMAD.U32 R11, RZ, RZ, UR8 ;  /* 0x00000008ff0b7e24 */ /* 0x000fe2000f8e00ff */
[----:B------:R-:W-:Y:S01]  /*5760*/  @!UP1 UIADD3 UR8, UPT, UPT, UR7, 0x3a00, URZ ;  /* 0x00003a0007089890 */ /* 0x000fe2000fffe0ff */
[----:B------:R-:W-:Y:S01]  /*5770*/  LOP3.LUT R29, R29, R0, RZ, 0x3c, !PT ;  /* 0x000000001d1d7212 */ /* 0x000fe200078e3cff */
[----:B------:R-:W-:Y:S01]  /*5780*/  VOTEU.ALL UP1, P4 ;  /* 0x0000000000ff7886 */ /* 0x000fe20002020000 */
[----:B------:R-:W-:Y:S01]  /*5790*/  IMAD.IADD R19, R13, 0x1, R88 ;  /* 0x000000010d137824 */ /* 0x000fe200078e0258 */
[----:B------:R-:W-:Y:S02]  /*57a0*/  @!P4 R2UR UR23, R11 ;  /* 0x000000000b17c2ca */ /* 0x000fe400000e0000 */
[----:B------:R-:W-:Y:S11]  /*57b0*/  SEL R30, R30, RZ, P0 ;  /* 0x000000ff1e1e7207 */ /* 0x000ff60000000000 */
[----:B------:R2:W-:Y:S01]  /*57c0*/  @!UP2 UTMALDG.3D [UR16], [UR22], desc[UR14] ;  /* 0x00000e101600a5b4 */ /* 0x0005e20008011000 */
[----:B------:R2:W-:Y:S01]  /*57d0*/  @!UP1 UTMALDG.3D [UR8], [UR22], desc[UR14] ;  /* 0x00000e08160095b4 */ /* 0x0005e20008011000 */
[----:B------:R2:W-:Y:S01]  /*57e0*/  @!P4 SYNCS.ARRIVE.TRANS64.RED.A0TR RZ, [UR7+0xe8], R27 ;  /* 0x0000e81bffffc9a7 */ /* 0x0005e20008300407 */
[----:B------:R-:W-:Y:S01]  /*57f0*/  UPLOP3.LUT UP1, UPT, UPT, UPT, UPT, 0x80, 0x8 ;  /* 0x000000000008789c */ /* 0x000fe20003f2f070 */
[----:B------:R-:W-:Y:S01]  /*5800*/  SYNCS.ARRIVE.TRANS64.RED.A1T0 RZ, [UR13], RZ ;  /* 0x000000ffffff79a7 */ /* 0x000fe2000810040d */
[----:B------:R-:W-:Y:S09]  /*5810*/  @P3 BRA `(.L_x_106) ;  /* 0xfffffff000303947 */ /* 0x000ff2000383ffff */
[----:B------:R-:W-:-:S04]  /*5820*/  SHF.L.U32 R3, R31, 0x1f, RZ ;  /* 0x0000001f1f037819 */ /* 0x000fc800000006ff */
[----:B------:R-:W1:Y:S02]  /*5830*/  SYNCS.PHASECHK.TRANS64.TRYWAIT P0, [UR7+0xf0], R3 ;  /* 0x0000f003ff0075a7 */ /* 0x000e640008001107 */
[----:B-1----:R-:W-:Y:S05]  /*5840*/  @!P0 BRA `(.L_x_107) ;  /* 0x00000044005c8947 */ /* 0x002fea0003800000 */
.L_x_251:
[----:B------:R-:W4:Y:S02]  /*5850*/  SYNCS.PHASECHK.TRANS64.TRYWAIT P0, [UR7+0xf8], R3 ;  /* 0x0000f803ff0075a7 */ /* 0x000f240008001107 */
[----:B----4-:R-:W-:Y:S05]  /*5860*/  @!P0 BRA `(.L_x_108) ;  /* 0x00000044006c8947 */ /* 0x010fea0003800000 */
.L_x_253:
[----:B------:R-:W4:Y:S02]  /*5870*/  SYNCS.PHASECHK.TRANS64.TRYWAIT P0, [UR7+0x100], R3 ;  /* 0x00010003ff0075a7 */ /* 0x000f240008001107 */
[----:B----4-:R-:W-:Y:S05]  /*5880*/  @!P0 BRA `(.L_x_109) ;  /* 0x00000044007c8947 */ /* 0x010fea0003800000 */
.L_x_255:
[----:B-1----:R-:W-:-:S07]  /*5890*/  MOV R0, UR7 ;  /* 0x0000000700007c02 */ /* 0x002fce0008000f00 */
.L_x_110:
[----:B-1----:R-:W-:-:S04]  /*58a0*/  SHF.L.U32 R3, R31, 0x1f, RZ ;  /* 0x0000001f1f037819 */ /* 0x002fc800000006ff */
[----:B------:R1:W4:Y:S03]  /*58b0*/  SYNCS.PHASECHK.TRANS64.TRYWAIT P0, [R0+URZ+0x108], R3 ;  /* 0x00010803000075a7 */ /* 0x00032600080011ff */
[----:B----4-:R-:W-:Y:S05]  /*58c0*/  @!P0 NANOSLEEP.SYNCS 0x989680 ;  /* 0x009896800000895d */ /* 0x010fea0003900000 */
[----:B------:R-:W4:Y:S02]  /*58d0*/  @!P0 SYNCS.PHASECHK.TRANS64 P0, [R0+URZ+0x108], R3 ;  /* 0x00010803000085a7 */ /* 0x000f2400080010ff */
[----:B--2-4-:R-:W-:Y:S05]  /*58e0*/  @P0 EXIT ;  /* 0x000000000000094d */ /* 0x014fea0003800000 */
[----:B------:R-:W-:Y:S05]  /*58f0*/  BRA `(.L_x_110) ;  /* 0xfffffffc00e87947 */ /* 0x000fea000383ffff */
.L_x_95:
[----:B------:R-:W-:-:S06]  /*5900*/  UISETP.GE.AND UP1, UPT, UR10, 0x4, UPT ;  /* 0x000000040a00788c */ /* 0x000fcc000bf26270 */
[----:B------:R-:W-:-:S13]  /*5910*/  PLOP3.LUT P0, PT, PT, PT, UP1, 0x80, 0x8 ;  /* 0x000000000008781c */ /* 0x000fda0003f0f018 */
[----:B------:R-:W-:Y:S05]  /*5920*/  @!P0 EXIT ;  /* 0x000000000000894d */ /* 0x000fea0003800000 */
[----:B------:R-:W-:Y:S01]  /*5930*/  BAR.SYNC.DEFER_BLOCKING 0x6, 0xa0 ;  /* 0x0182800000007b1d */ /* 0x000fe20000010000 */
[C---:B------:R-:W-:Y:S01]  /*5940*/  IMAD.SHL.U32 R7, R110.reuse, 0x200000, RZ ;  /* 0x002000006e077824 */ /* 0x040fe200078e00ff */
[----:B------:R-:W-:Y:S01]  /*5950*/  CS2R R104, SRZ ;  /* 0x0000000000687805 */ /* 0x000fe2000001ff00 */
[C---:B------:R-:W-:Y:S02]  /*5960*/  IMAD.SHL.U32 R107, R109.reuse, 0x10, RZ ;  /* 0x000000106d6b7824 */ /* 0x040fe400078e00ff */
[C---:B------:R-:W-:Y:S01]  /*5970*/  IMAD.U32 R4, R109.reuse, 0x10000, RZ ;  /* 0x000100006d047824 */ /* 0x040fe200078e00ff */
[----:B------:R-:W-:Y:S02]  /*5980*/  UMOV UR41, 0x400 ;  /* 0x0000040000297882 */ /* 0x000fe40000000000 */
[----:B------:R-:W1:Y:S01]  /*5990*/  LDC R95, c[0x0][0x370] ;  /* 0x0000dc00ff5f7b82 */ /* 0x000e620000000800 */
[----:B------:R-:W-:Y:S01]  /*59a0*/  ULEA UR41, UR37, UR41, 0x18 ;  /* 0x0000002925297291 */ /* 0x000fe2000f8ec0ff */
[----:B------:R-:W-:Y:S01]  /*59b0*/  IMAD.SHL.U32 R2, R109, 0x2, RZ ;  /* 0x000000026d027824 */ /* 0x000fe200078e00ff */
[----:B------:R-:W-:Y:S01]  /*59c0*/  LOP3.LUT R7, R7, 0x200000, RZ, 0xc0, !PT ;  /* 0x0020000007077812 */ /* 0x000fe200078ec0ff */
[----:B------:R-:W-:Y:S01]  /*59d0*/  IMAD.SHL.U32 R3, R110, 0x200, RZ ;  /* 0x000002006e037824 */ /* 0x000fe200078e00ff */
[C---:B------:R-:W-:Y:S01]  /*59e0*/  LOP3.LUT R5, R107.reuse, 0x40, RZ, 0xc0, !PT ;  /* 0x000000406b057812 */ /* 0x040fe200078ec0ff */
[----:B------:R-:W-:Y:S01]  /*59f0*/  IMAD.MOV.U32 R38, RZ, RZ, RZ ;  /* 0x000000ffff267224 */ /* 0x000fe200078e00ff */
[----:B------:R-:W-:Y:S01]  /*5a00*/  LOP3.LUT R0, R107, 0x5b0, RZ, 0xc0, !PT ;  /* 0x000005b06b007812 */ /* 0x000fe200078ec0ff */
[----:B------:R-:W2:Y:S01]  /*5a10*/  LDC R96, c[0x0][0x374] ;  /* 0x0000dd00ff607b82 */ /* 0x000ea20000000800 */
[----:B------:R-:W-:Y:S01]  /*5a20*/  LOP3.LUT R4, R7, 0x400000, R4, 0xf8, !PT ;  /* 0x0040000007047812 */ /* 0x000fe200078ef804 */
[----:B------:R-:W-:Y:S01]  /*5a30*/  IMAD.MOV.U32 R106, RZ, RZ, RZ ;  /* 0x000000ffff6a7224 */ /* 0x000fe200078e00ff */
[----:B------:R-:W-:Y:S01]  /*5a40*/  LOP3.LUT R2, R5, 0x8, R2, 0xf8, !PT ;  /* 0x0000000805027812 */ /* 0x000fe200078ef802 */
[----:B------:R-:W-:Y:S01]  /*5a50*/  IMAD.MOV.U32 R94, RZ, RZ, RZ ;  /* 0x000000ffff5e7224 */ /* 0x000fe200078e00ff */
[----:B------:R-:W-:Y:S01]  /*5a60*/  LOP3.LUT R3, R0, 0x200, R3, 0xf8, !PT ;  /* 0x0000020000037812 */ /* 0x000fe200078ef803 */
[----:B------:R-:W3:Y:S01]  /*5a70*/  LDCU.64 UR46, c[0x0][0x348] ;  /* 0x00006900ff2e77ac */ /* 0x000ee20008000a00 */
[----:B------:R-:W-:Y:S01]  /*5a80*/  LOP3.LUT P0, RZ, R107, 0x40, RZ, 0xc0, !PT ;  /* 0x000000406bff7812 */ /* 0x000fe2000780c0ff */
[----:B------:R-:W4:Y:S01]  /*5a90*/  LDS R39, [UR41+0x1d0] ;  /* 0x0001d029ff277984 */ /* 0x000f220008000800 */
[----:B------:R-:W-:Y:S01]  /*5aa0*/  LOP3.LUT R108, R3, R2, RZ, 0xfc, !PT ;  /* 0x00000002036c7212 */ /* 0x000fe200078efcff */
[----:B------:R-:W-:Y:S01]  /*5ab0*/  UMOV UR44, 0x1 ;  /* 0x00000001002c7882 */ /* 0x000fe20000000000 */
[----:B------:R-:W-:Y:S01]  /*5ac0*/  P2R R0, PR, RZ, 0x1 ;  /* 0x00000001ff007803 */ /* 0x000fe20000000000 */
[----:B------:R-:W-:Y:S01]  /*5ad0*/  UIADD3 UR40, UPT, UPT, UR41, 0x200, URZ ;  /* 0x0000020029287890 */ /* 0x000fe2000fffe0ff */
[----:B------:R-:W-:Y:S01]  /*5ae0*/  LOP3.LUT R109, R109, 0x60, RZ, 0xc0, !PT ;  /* 0x000000606d6d7812 */ /* 0x000fe200078ec0ff */
[----:B------:R-:W-:Y:S01]  /*5af0*/  UMOV UR43, URZ ;  /* 0x000000ff002b7c82 */ /* 0x000fe20008000000 */
[----:B------:R-:W-:Y:S01]  /*5b00*/  UMOV UR42, URZ ;  /* 0x000000ff002a7c82 */ /* 0x000fe20008000000 */
[----:B-1234-:R-:W-:-:S08]  /*5b10*/  IMAD.IADD R39, R39, 0x1, R4 ;  /* 0x0000000127277824 */ /* 0x01efd000078e0204 */
.L_x_187:
[C---:B------:R-:W-:Y:S02]  /*5b20*/  LEA R0, R94.reuse, UR41, 0x3 ;  /* 0x000000295e007c11 */ /* 0x040fe4000f8e18ff */
[----:B------:R-:W-:Y:S02]  /*5b30*/  SHF.L.U32 R3, R105, 0x1f, RZ ;  /* 0x0000001f69037819 */ /* 0x000fe400000006ff */
[----:B------:R-:W-:Y:S02]  /*5b40*/  LEA R8, R94, UR41, 0x4 ;  /* 0x000000295e087c11 */ /* 0x000fe4000f8e20ff */
[----:B-1----:R-:W1:Y:S02]  /*5b50*/  SYNCS.PHASECHK.TRANS64.TRYWAIT P0, [R0+URZ+0x120], R3 ;  /* 0x00012003000075a7 */ /* 0x002e6400080011ff */
[----:B-1----:R-:W-:Y:S05]  /*5b60*/  @!P0 BRA `(.L_x_111) ;  /* 0x0000004000dc8947 */ /* 0x002fea0003800000 */
.L_x_256:
        /* <DEDUP_REMOVED lines=11> */
[----:B--2---:R-:W-:-:S04]  /*5c20*/  LOP3.LUT P3, RZ, R10, 0x1, RZ, 0xc0, !PT ;  /* 0x000000010aff7812 */ /* 0x004fc8000786c0ff */
[----:B------:R-:W-:-:S09]  /*5c30*/  P2R R112, PR, RZ, 0x8 ;  /* 0x00000008ff707803 */ /* 0x000fd20000000000 */
[----:B------:R-:W-:Y:S02]  /*5c40*/  @P3 MOV R101, R8 ;  /* 0x0000000800653202 */ /* 0x000fe40000000f00 */
[----:B------:R-:W-:Y:S01]  /*5c50*/  @P3 LOP3.LUT R102, R9, 0xffff, RZ, 0xc0, !PT ;  /* 0x0000ffff09663812 */ /* 0x000fe200078ec0ff */
[----:B-1----:R-:W-:Y:S06]  /*5c60*/  @!P0 BRA `(.L_x_112) ;  /* 0x0000000000b88947 */ /* 0x002fec0003800000 */
[----:B------:R-:W1:Y:S01]  /*5c70*/  LDC.64 R4, c[0x0][0xb18] ;  /* 0x0002c600ff047b82 */ /* 0x000e620000000a00 */
[----:B------:R-:W-:-:S07]  /*5c80*/  ISETP.NE.AND P0, PT, R34, 0x1, PT ;  /* 0x000000012200780c */ /* 0x000fce0003f05270 */
[----:B------:R-:W2:Y:S08]  /*5c90*/  LDC.64 R6, c[0x0][0xb10] ;  /* 0x0002c400ff067b82 */ /* 0x000eb00000000a00 */
[----:B------:R-:W3:Y:S08]  /*5ca0*/  LDC R0, c[0x0][0xb20] ;  /* 0x0002c800ff007b82 */ /* 0x000ef00000000800 */
[----:B------:R-:W4:Y:S01]  /*5cb0*/  LDC R12, c[0x0][0xb0c] ;  /* 0x0002c300ff0c7b82 */ /* 0x000f220000000800 */
[----:B-1----:R-:W-:Y:S01]  /*5cc0*/  IMAD.HI.U32 R13, R96, R5, RZ ;  /* 0x00000005600d7227 */ /* 0x002fe200078e00ff */
[----:B------:R-:W-:-:S03]  /*5cd0*/  ISETP.NE.AND P1, PT, R4, 0x1, PT ;  /* 0x000000010400780c */ /* 0x000fc60003f25270 */
[----:B------:R-:W-:-:S03]  /*5ce0*/  IMAD.HI.U32 R5, R102, R5, RZ ;  /* 0x0000000566057227 */ /* 0x000fc600078e00ff */
[----:B------:R-:W1:Y:S01]  /*5cf0*/  LDC.64 R2, c[0x0][0xb28] ;  /* 0x0002ca00ff027b82 */ /* 0x000e620000000a00 */
[----:B--2---:R-:W-:-:S04]  /*5d00*/  IMAD.HI.U32 R14, R95, R6, RZ ;  /* 0x000000065f0e7227 */ /* 0x004fc800078e00ff */
[----:B------:R-:W-:Y:S01]  /*5d10*/  IMAD.HI.U32 R16, R101, R6, RZ ;  /* 0x0000000665107227 */ /* 0x000fe200078e00ff */
[----:B------:R-:W-:Y:S02]  /*5d20*/  SHF.R.U32.HI R14, RZ, R7, R14 ;  /* 0x00000007ff0e7219 */ /* 0x000fe4000001160e */
[-C--:B---3--:R-:W-:Y:S02]  /*5d30*/  SHF.R.U32.HI R13, RZ, R0.reuse, R13 ;  /* 0x00000000ff0d7219 */ /* 0x088fe4000001160d */
[----:B------:R-:W-:Y:S02]  /*5d40*/  SHF.R.U32.HI R5, RZ, R0, R5 ;  /* 0x00000000ff057219 */ /* 0x000fe40000011605 */
[----:B------:R-:W-:Y:S02]  /*5d50*/  SEL R13, R96, R13, !P1 ;  /* 0x0000000d600d7207 */ /* 0x000fe40004800000 */
[----:B------:R-:W-:Y:S02]  /*5d60*/  SHF.R.U32.HI R16, RZ, R7, R16 ;  /* 0x00000007ff107219 */ /* 0x000fe40000011610 */
[----:B----4-:R-:W-:-:S02]  /*5d70*/  ISETP.NE.AND P2, PT, R12, 0x1, PT ;  /* 0x000000010c00780c */ /* 0x010fc40003f45270 */
[----:B------:R-:W-:Y:S02]  /*5d80*/  SEL R5, R102, R5, !P1 ;  /* 0x0000000566057207 */ /* 0x000fe40004800000 */
[----:B------:R-:W-:Y:S02]  /*5d90*/  SEL R15, R95, R14, !P2 ;  /* 0x0000000e5f0f7207 */ /* 0x000fe40005000000 */
[----:B------:R-:W-:Y:S01]  /*5da0*/  SEL R7, R101, R16, !P2 ;  /* 0x0000001065077207 */ /* 0x000fe20005000000 */
[----:B-1----:R-:W-:-:S04]  /*5db0*/  IMAD.HI.U32 R14, R13, R2, RZ ;  /* 0x000000020d0e7227 */ /* 0x002fc800078e00ff */
[----:B------:R-:W-:Y:S01]  /*5dc0*/  IMAD.HI.U32 R6, R15, R2, RZ ;  /* 0x000000020f067227 */ /* 0x000fe200078e00ff */
[----:B------:R-:W-:-:S04]  /*5dd0*/  @P0 SHF.R.U32.HI R13, RZ, R3, R14 ;  /* 0x00000003ff0d0219 */ /* 0x000fc8000001160e */
[----:B------:R-:W-:Y:S01]  /*5de0*/  @P0 SHF.R.U32.HI R15, RZ, R3, R6 ;  /* 0x00000003ff0f0219 */ /* 0x000fe20000011606 */
[----:B------:R-:W-:-:S04]  /*5df0*/  IMAD R13, R34, R13, RZ ;  /* 0x0000000d220d7224 */ /* 0x000fc800078e02ff */
[----:B------:R-:W-:Y:S01]  /*5e00*/  IMAD R0, R34, R15, RZ ;  /* 0x0000000f22007224 */ /* 0x000fe200078e02ff */
[C---:B------:R-:W-:Y:S02]  /*5e10*/  ISETP.GE.AND P1, PT, R5.reuse, R13, PT ;  /* 0x0000000d0500720c */ /* 0x040fe40003f26270 */
[----:B------:R-:W-:Y:S02]  /*5e20*/  IADD3 R13, PT, PT, -R5, RZ, RZ ;  /* 0x000000ff050d7210 */ /* 0x000fe40007ffe1ff */
[----:B------:R-:W-:Y:S01]  /*5e30*/  ISETP.GE.OR P1, PT, R7, R0, P1 ;  /* 0x000000000700720c */ /* 0x000fe20000f26670 */
[----:B------:R-:W-:-:S04]  /*5e40*/  IMAD.HI.U32 R0, R5, R2, RZ ;  /* 0x0000000205007227 */ /* 0x000fc800078e00ff */
[----:B------:R-:W-:Y:S01]  /*5e50*/  IMAD R13, R4, R13, R102 ;  /* 0x0000000d040d7224 */ /* 0x000fe200078e0266 */
        /* <DEDUP_REMOVED lines=15> */
.L_x_112:
[----:B------:R-:W1:Y:S02]  /*5f50*/  LDCU UR4, c[0x0][0xb30] ;  /* 0x00016600ff0477ac */ /* 0x000e640008000800 */
[----:B-1----:R-:W-:-:S09]  /*5f60*/  UISETP.NE.AND UP0, UPT, UR4, 0x1, UPT ;  /* 0x000000010400788c */ /* 0x002fd2000bf05270 */
[----:B------:R-:W-:Y:S05]  /*5f70*/  BRA.U UP0, `(.L_x_113) ;  /* 0x0000000100407547 */ /* 0x000fea000b800000 */
[----:B------:R-:W1:Y:S08]  /*5f80*/  LDC.64 R2, c[0x0][0xb18] ;  /* 0x0002c600ff027b82 */ /* 0x000e700000000a00 */
[----:B------:R-:W2:Y:S08]  /*5f90*/  LDC.64 R4, c[0x0][0xb10] ;  /* 0x0002c400ff047b82 */ /* 0x000eb00000000a00 */
[----:B------:R-:W3:Y:S08]  /*5fa0*/  LDC R0, c[0x0][0xb20] ;  /* 0x0002c800ff007b82 */ /* 0x000ef00000000800 */
[----:B------:R-:W4:Y:S01]  /*5fb0*/  LDC R6, c[0x0][0xb0c] ;  /* 0x0002c300ff067b82 */ /* 0x000f220000000800 */
[----:B-1----:R-:W-:Y:S01]  /*5fc0*/  IMAD.HI.U32 R3, R102, R3, RZ ;  /* 0x0000000366037227 */ /* 0x002fe200078e00ff */
[----:B------:R-:W-:-:S03]  /*5fd0*/  ISETP.NE.AND P0, PT, R2, 0x1, PT ;  /* 0x000000010200780c */ /* 0x000fc60003f05270 */
[----:B--2---:R-:W-:-:S05]  /*5fe0*/  IMAD.HI.U32 R4, R101, R4, RZ ;  /* 0x0000000465047227 */ /* 0x004fca00078e00ff */
[----:B------:R-:W-:Y:S02]  /*5ff0*/  SHF.R.U32.HI R4, RZ, R5, R4 ;  /* 0x00000005ff047219 */ /* 0x000fe40000011604 */
        /* <DEDUP_REMOVED lines=8> */
.L_x_113:
[----:B------:R-:W-:Y:S01]  /*6080*/  ULOP3.LUT UP0, URZ, UR40, 0x90, URZ, 0xc0, !UPT ;  /* 0x0000009028ff7892 */ /* 0x000fe2000f80c0ff */
[----:B------:R-:W-:Y:S02]  /*6090*/  IADD3 R94, PT, PT, R94, 0x1, RZ ;  /* 0x000000015e5e7810 */ /* 0x000fe40007ffe0ff */
[----:B------:R-:W-:-:S06]  /*60a0*/  @P3 SHF.R.U32.HI R103, RZ, 0x10, R9 ;  /* 0x00000010ff673819 */ /* 0x000fcc0000011609 */
[----:B------:R-:W-:Y:S05]  /*60b0*/  BRA.U !UP0, `(.L_x_114) ;  /* 0x00000001087c7547 */ /* 0x000fea000b800000 */
[----:B------:R-:W-:Y:S01]  /*60c0*/  MOV R2, 0x0 ;  /* 0x0000000000027802 */ /* 0x000fe20000000f00 */
[----:B------:R-:W1:Y:S01]  /*60d0*/  LDCU.64 UR8, c[0x4][0x80] ;  /* 0x01001000ff0877ac */ /* 0x000e620008000a00 */
[----:B------:R-:W-:Y:S02]  /*60e0*/  HFMA2 R12, -RZ, RZ, 0, 5.9604644775390625e-08 ;  /* 0x00000001ff0c7431 */ /* 0x000fe400000001ff */
[----:B------:R-:W-:Y:S01]  /*60f0*/  IMAD.MOV.U32 R8, RZ, RZ, 0x70 ;  /* 0x00000070ff087424 */ /* 0x000fe200078e00ff */
[----:B------:R2:W3:Y:S01]  /*6100*/  LDC.64 R14, c[0x4][R2] ;  /* 0x01000000020e7b82 */ /* 0x0004e20000000a00 */
[----:B------:R-:W4:Y:S01]  /*6110*/  LDCU.64 UR6, c[0x4][0x88] ;  /* 0x01001100ff0677ac */ /* 0x000f220008000a00 */
[----:B------:R-:W-:Y:S01]  /*6120*/  IMAD.MOV.U32 R13, RZ, RZ, RZ ;  /* 0x000000ffff0d7224 */ /* 0x000fe200078e00ff */
[----:B------:R-:W2:Y:S01]  /*6130*/  LDCU.64 UR4, c[0x4][0x8] ;  /* 0x01000100ff0477ac */ /* 0x000ea20008000a00 */
[----:B-1----:R-:W-:Y:S01]  /*6140*/  IMAD.U32 R4, RZ, RZ, UR8 ;  /* 0x00000008ff047e24 */ /* 0x002fe2000f8e00ff */
[----:B------:R-:W-:Y:S01]  /*6150*/  MOV R5, UR9 ;  /* 0x0000000900057c02 */ /* 0x000fe20008000f00 */
[----:B----4-:R-:W-:Y:S01]  /*6160*/  IMAD.U32 R6, RZ, RZ, UR6 ;  /* 0x00000006ff067e24 */ /* 0x010fe2000f8e00ff */
[----:B------:R-:W-:Y:S01]  /*6170*/  MOV R7, UR7 ;  /* 0x0000000700077c02 */ /* 0x000fe20008000f00 */
[----:B--2---:R-:W-:Y:S01]  /*6180*/  IMAD.U32 R10, RZ, RZ, UR4 ;  /* 0x00000004ff0a7e24 */ /* 0x004fe2000f8e00ff */
[----:B------:R-:W-:-:S02]  /*6190*/  MOV R11, UR5 ;  /* 0x00000005000b7c02 */ /* 0x000fc40008000f00 */
[----:B------:R-:W-:-:S07]  /*61a0*/  LEPC R20, `(.L_x_115) ;  /* 0x000000001014794e */ /* 0x000fce0000000000 */
[----:B---3-5:R-:W-:Y:S05]  /*61b0*/  CALL.ABS.NOINC R14 ;  /* 0x000000000e007343 */ /* 0x028fea0003c00000 */
.L_x_115:
[----:B------:R-:W1:Y:S01]  /*61c0*/  LDC.64 R2, c[0x4][R2] ;  /* 0x0100000002027b82 */ /* 0x000e620000000a00 */
[----:B------:R-:W2:Y:S01]  /*61d0*/  LDCU.64 UR8, c[0x4][0x80] ;  /* 0x01001000ff0877ac */ /* 0x000ea20008000a00 */
[----:B------:R-:W-:Y:S02]  /*61e0*/  HFMA2 R12, -RZ, RZ, 0, 5.9604644775390625e-08 ;  /* 0x00000001ff0c7431 */ /* 0x000fe400000001ff */
[----:B------:R-:W-:Y:S01]  /*61f0*/  IMAD.MOV.U32 R8, RZ, RZ, 0x70 ;  /* 0x00000070ff087424 */ /* 0x000fe200078e00ff */
[----:B------:R-:W3:Y:S01]  /*6200*/  LDCU.64 UR6, c[0x4][0x88] ;  /* 0x01001100ff0677ac */ /* 0x000ee20008000a00 */
[----:B------:R-:W-:Y:S01]  /*6210*/  IMAD.MOV.U32 R13, RZ, RZ, RZ ;  /* 0x000000ffff0d7224 */ /* 0x000fe200078e00ff */
[----:B------:R-:W4:Y:S01]  /*6220*/  LDCU.64 UR4, c[0x4][0x8] ;  /* 0x01000100ff0477ac */ /* 0x000f220008000a00 */
[----:B--2---:R-:W-:Y:S02]  /*6230*/  MOV R4, UR8 ;  /* 0x0000000800047c02 */ /* 0x004fe40008000f00 */
[----:B------:R-:W-:Y:S01]  /*6240*/  MOV R5, UR9 ;  /* 0x0000000900057c02 */ /* 0x000fe20008000f00 */
[----:B---3--:R-:W-:Y:S01]  /*6250*/  IMAD.U32 R6, RZ, RZ, UR6 ;  /* 0x00000006ff067e24 */ /* 0x008fe2000f8e00ff */
[----:B------:R-:W-:Y:S01]  /*6260*/  MOV R7, UR7 ;  /* 0x0000000700077c02 */ /* 0x000fe20008000f00 */
[----:B----4-:R-:W-:Y:S01]  /*6270*/  IMAD.U32 R10, RZ, RZ, UR4 ;  /* 0x00000004ff0a7e24 */ /* 0x010fe2000f8e00ff */
[----:B------:R-:W-:-:S02]  /*6280*/  MOV R11, UR5 ;  /* 0x00000005000b7c02 */ /* 0x000fc40008000f00 */
[----:B------:R-:W-:-:S07]  /*6290*/  LEPC R20, `(.L_x_114) ;  /* 0x000000001014794e */ /* 0x000fce0000000000 */
[----:B-1----:R-:W-:Y:S05]  /*62a0*/  CALL.ABS.NOINC R2 ;  /* 0x0000000002007343 */ /* 0x002fea0003c00000 */
.L_x_114:
[----:B------:R-:W1:Y:S01]  /*62b0*/  LDC.64 R2, c[0x0][0x890] ;  /* 0x00022400ff027b82 */ /* 0x000e620000000a00 */
[----:B------:R-:W-:-:S06]  /*62c0*/  ULOP3.LUT UR4, UR44, 0x1, URZ, 0x3c, !UPT ;  /* 0x000000012c047892 */ /* 0x000fcc000f8e3cff */
[----:B------:R-:W-:Y:S01]  /*62d0*/  IMAD.U32 R100, RZ, RZ, UR4 ;  /* 0x00000004ff647e24 */ /* 0x000fe2000f8e00ff */
[----:B-1----:R-:W-:-:S04]  /*62e0*/  ISETP.NE.U32.AND P3, PT, R2, RZ, PT ;  /* 0x000000ff0200720c */ /* 0x002fc80003f65070 */
[----:B------:R-:W-:-:S13]  /*62f0*/  ISETP.NE.AND.EX P3, PT, R3, RZ, PT, P3 ;  /* 0x000000ff0300720c */ /* 0x000fda0003f65330 */
[----:B------:R-:W-:Y:S05]  /*6300*/  @!P3 BRA `(.L_x_116) ;  /* 0x000000000034b947 */ /* 0x000fea0003800000 */
[----:B------:R-:W1:Y:S02]  /*6310*/  LDCU.64 UR4, c[0x0][0x888] ;  /* 0x00011100ff0477ac */ /* 0x000e640008000a00 */
[----:B-1----:R-:W-:-:S04]  /*6320*/  UISETP.NE.U32.AND UP0, UPT, UR4, URZ, UPT ;  /* 0x000000ff0400728c */ /* 0x002fc8000bf05070 */
[----:B------:R-:W-:-:S09]  /*6330*/  UISETP.NE.AND.EX UP0, UPT, UR5, URZ, UPT, UP0 ;  /* 0x000000ff0500728c */ /* 0x000fd2000bf05300 */
[----:B------:R-:W-:Y:S05]  /*6340*/  BRA.U !UP0, `(.L_x_117) ;  /* 0x0000000108187547 */ /* 0x000fea000b800000 */
[----:B------:R-:W1:Y:S01]  /*6350*/  LDC.64 R4, c[0x0][0x888] ;  /* 0x00022200ff047b82 */ /* 0x000e620000000a00 */
[----:B------:R-:W-:-:S04]  /*6360*/  IMAD R0, R2, UR36, RZ ;  /* 0x0000002402007c24 */ /* 0x000fc8000f8e02ff */
[----:B-1----:R-:W-:-:S05]  /*6370*/  IMAD.WIDE R4, R0, 0x4, R4 ;  /* 0x0000000400047825 */ /* 0x002fca00078e0204 */
[----:B-----5:R1:W5:Y:S01]  /*6380*/  LDG.E R63, desc[UR38][R4.64] ;  /* 0x00000026043f7981 */ /* 0x020362000c1e1900 */
[----:B------:R-:W-:Y:S01]  /*6390*/  MOV R89, 0x1 ;  /* 0x0000000100597802 */ /* 0x000fe20000000f00 */
[----:B------:R-:W-:Y:S06]  /*63a0*/  BRA `(.L_x_116) ;  /* 0x00000000000c7947 */ /* 0x000fec0003800000 */
.L_x_117:
[----:B------:R-:W1:Y:S01]  /*63b0*/  LDCU UR4, c[0x0][0x880] ;  /* 0x00011000ff0477ac */ /* 0x000e620008000800 */
[----:B------:R-:W-:Y:S01]  /*63c0*/  HFMA2 R89, -RZ, RZ, 0, 5.9604644775390625e-08 ;  /* 0x00000001ff597431 */ /* 0x000fe200000001ff */
[----:B-1---5:R-:W-:Y:S02]  /*63d0*/  MOV R63, UR4 ;  /* 0x00000004003f7c02 */ /* 0x022fe40008000f00 */
.L_x_116:
[----:B-1----:R-:W1:Y:S02]  /*63e0*/  LDC.64 R4, c[0x0][0x8b0] ;  /* 0x00022c00ff047b82 */ /* 0x002e640000000a00 */
        /* <DEDUP_REMOVED lines=11> */
[----:B------:R-:W-:Y:S05]  /*64a0*/  BRA `(.L_x_118) ;  /* 0x0000000000087947 */ /* 0x000fea0003800000 */
.L_x_119:
[----:B------:R-:W1:Y:S02]  /*64b0*/  LDCU UR4, c[0x0][0x8a0] ;  /* 0x00011400ff0477ac */ /* 0x000e640008000800 */
[----:B-1---5:R-:W-:Y:S02]  /*64c0*/  MOV R40, UR4 ;  /* 0x0000000400287c02 */ /* 0x022fe40008000f00 */
.L_x_118:
[----:B------:R-:W-:Y:S01]  /*64d0*/  UISETP.NE.AND UP0, UPT, UR45, URZ, UPT ;  /* 0x000000ff2d00728c */ /* 0x000fe2000bf05270 */
[----:B------:R-:W-:-:S04]  /*64e0*/  PLOP3.LUT P0, PT, PT, PT, PT, 0x8, 0x80 ;  /* 0x000000000080781c */ /* 0x000fc80003f0e170 */
[----:B------:R-:W-:-:S04]  /*64f0*/  P2R R113, PR, RZ, 0x1 ;  /* 0x00000001ff717803 */ /* 0x000fc80000000000 */
[----:B------:R-:W-:Y:S05]  /*6500*/  BRA.U !UP0, `(.L_x_120) ;  /* 0x00000001083c7547 */ /* 0x000fea000b800000 */
[----:B------:R-:W-:-:S04]  /*6510*/  ISETP.NE.U32.AND P0, PT, R2, RZ, PT ;  /* 0x000000ff0200720c */ /* 0x000fc80003f05070 */
[----:B------:R-:W-:-:S13]  /*6520*/  ISETP.NE.AND.EX P0, PT, R3, RZ, PT, P0 ;  /* 0x000000ff0300720c */ /* 0x000fda0003f05300 */
[----:B-----5:R-:W-:-:S04]  /*6530*/  @!P0 FSETP.EQ.AND P1, PT, R63, RZ, PT ;  /* 0x000000ff3f00820b */ /* 0x020fc80003f22000 */
[----:B------:R-:W-:Y:S01]  /*6540*/  P2R R113, PR, RZ, 0x2 ;  /* 0x00000002ff717803 */ /* 0x000fe20000000000 */
[----:B------:R-:W-:Y:S08]  /*6550*/  @!P0 BRA `(.L_x_120) ;  /* 0x0000000000288947 */ /* 0x000ff00003800000 */
[----:B------:R-:W2:Y:S01]  /*6560*/  LDCU.64 UR4, c[0x0][0x888] ;  /* 0x00011100ff0477ac */ /* 0x000ea20008000a00 */
[----:B------:R-:W-:Y:S02]  /*6570*/  LOP3.LUT P1, RZ, R89, 0xff, RZ, 0xc0, !PT ;  /* 0x000000ff59ff7812 */ /* 0x000fe4000782c0ff */
[----:B------:R-:W-:-:S04]  /*6580*/  FSETP.NEU.AND P0, PT, R63, RZ, PT ;  /* 0x000000ff3f00720b */ /* 0x000fc80003f0d000 */
[----:B------:R-:W-:Y:S02]  /*6590*/  SEL R0, RZ, 0xffffffff, P0 ;  /* 0xffffffffff007807 */ /* 0x000fe40000000000 */
[----:B--2---:R-:W-:-:S04]  /*65a0*/  ISETP.NE.U32.AND P2, PT, RZ, UR4, PT ;  /* 0x00000004ff007c0c */ /* 0x004fc8000bf45070 */
[----:B------:R-:W-:-:S04]  /*65b0*/  ISETP.NE.AND.EX P2, PT, RZ, UR5, PT, P2 ;  /* 0x00000005ff007c0c */ /* 0x000fc8000bf45320 */
[----:B------:R-:W-:-:S04]  /*65c0*/  @!P1 SEL R0, RZ, 0xffffffff, P2 ;  /* 0xffffffffff009807 */ /* 0x000fc80001000000 */
[----:B------:R-:W-:-:S04]  /*65d0*/  LOP3.LUT R0, R0, 0x1, RZ, 0xc0, !PT ;  /* 0x0000000100007812 */ /* 0x000fc800078ec0ff */
[----:B------:R-:W-:-:S04]  /*65e0*/  ISETP.EQ.U32.AND P0, PT, R0, 0x1, PT ;  /* 0x000000010000780c */ /* 0x000fc80003f02070 */
[----:B------:R-:W-:-:S09]  /*65f0*/  P2R R113, PR, RZ, 0x1 ;  /* 0x00000001ff717803 */ /* 0x000fd20000000000 */
.L_x_120:
[----:B------:R-:W-:Y:S01]  /*6600*/  ISETP.NE.AND P4, PT, R113, RZ, PT ;  /* 0x000000ff7100720c */ /* 0x000fe20003f85270 */
[----:B------:R-:W-:Y:S01]  /*6610*/  IMAD.MOV.U32 R99, RZ, RZ, 0x1 ;  /* 0x00000001ff637424 */ /* 0x000fe200078e00ff */
[----:B------:R-:W-:Y:S01]  /*6620*/  LEA R5, R38, UR41, 0x3 ;  /* 0x0000002926057c11 */ /* 0x000fe2000f8e18ff */
[----:B------:R-:W-:Y:S01]  /*6630*/  IMAD.SHL.U32 R93, R19, 0x40, RZ ;  /* 0x00000040135d7824 */ /* 0x000fe200078e00ff */
[----:B------:R-:W-:Y:S01]  /*6640*/  SHF.L.U32 R2, R106, 0x1f, RZ ;  /* 0x0000001f6a027819 */ /* 0x000fe200000006ff */
[----:B------:R-:W-:Y:S01]  /*6650*/  IMAD.SHL.U32 R92, R18, 0x80, RZ ;  /* 0x00000080125c7824 */ /* 0x000fe200078e00ff */
[----:B------:R-:W-:Y:S01]  /*6660*/  CS2R R86, SRZ ;  /* 0x0000000000567805 */ /* 0x000fe2000001ff00 */
[----:B------:R-:W-:Y:S01]  /*6670*/  IMAD R36, R38, 0x40, R39 ;  /* 0x0000004026247824 */ /* 0x000fe200078e0227 */
[----:B------:R-:W-:Y:S01]  /*6680*/  CS2R R84, SRZ ;  /* 0x0000000000547805 */ /* 0x000fe2000001ff00 */
[----:B------:R-:W-:Y:S01]  /*6690*/  IMAD.MOV.U32 R37, RZ, RZ, RZ ;  /* 0x000000ffff257224 */ /* 0x000fe200078e00ff */
[----:B------:R-:W-:Y:S01]  /*66a0*/  CS2R R82, SRZ ;  /* 0x0000000000527805 */ /* 0x000fe2000001ff00 */
[----:B------:R-:W-:Y:S01]  /*66b0*/  IMAD.U32 R98, RZ, RZ, UR42 ;  /* 0x0000002aff627e24 */ /* 0x000fe2000f8e00ff */
[----:B------:R-:W-:Y:S01]  /*66c0*/  CS2R R80, SRZ ;  /* 0x0000000000507805 */ /* 0x000fe2000001ff00 */
[----:B------:R-:W-:Y:S01]  /*66d0*/  VOTEU.ALL UP0, P4 ;  /* 0x0000000000ff7886 */ /* 0x000fe20002000000 */
[----:B------:R-:W-:Y:S01]  /*66e0*/  @!P4 SHF.L.U32 R4, R100, 0x1f, RZ ;  /* 0x0000001f6404c819 */ /* 0x000fe200000006ff */
[----:B------:R-:W-:-:S03]  /*66f0*/  IMAD.U32 R97, RZ, RZ, UR43 ;  /* 0x0000002bff617e24 */ /* 0x000fc6000f8e00ff */
[----:B------:R-:W-:-:S09]  /*6700*/  @!UP0 ULEA UR4, UR43, UR41, 0x3 ;  /* 0x000000292b048291 */ /* 0x000fd2000f8e18ff */
[----:B------:R-:W2:Y:S02]  /*6710*/  @!P4 SYNCS.PHASECHK.TRANS64.TRYWAIT P1, [UR4+0xd0], R4 ;  /* 0x0000d004ff00c5a7 */ /* 0x000ea40008021104 */
[----:B------:R-:W3:Y:S01]  /*6720*/  LDCU.64 UR4, c[0x0][0x888] ;  /* 0x00011100ff0477ac */ /* 0x000ee20008000a00 */
[----:B------:R-:W4:Y:S01]  /*6730*/  SYNCS.PHASECHK.TRANS64.TRYWAIT P0, [R5+URZ+0x140], R2 ;  /* 0x00014002050075a7 */ /* 0x000f2200080011ff */
[----:B---3--:R-:W-:-:S04]  /*6740*/  ISETP.NE.U32.AND P2, PT, RZ, UR4, PT ;  /* 0x00000004ff007c0c */ /* 0x008fc8000bf45070 */
[----:B------:R-:W-:-:S04]  /*6750*/  ISETP.NE.AND.EX P2, PT, RZ, UR5, PT, P2 ;  /* 0x00000005ff007c0c */ /* 0x000fc8000bf45320 */
[----:B------:R-:W-:Y:S02]  /*6760*/  SEL R3, RZ, 0xffffffff, P2 ;  /* 0xffffffffff037807 */ /* 0x000fe40001000000 */
[----:B-----5:R-:W-:-:S04]  /*6770*/  FSETP.NEU.AND P2, PT, R63, RZ, PT ;  /* 0x000000ff3f00720b */ /* 0x020fc80003f4d000 */
[----:B------:R-:W-:Y:S02]  /*6780*/  SEL R0, RZ, 0xffffffff, P2 ;  /* 0xffffffffff007807 */ /* 0x000fe40001000000 */
[----:B------:R-:W-:-:S04]  /*6790*/  LOP3.LUT P2, R90, R89, 0xff, RZ, 0xc0, !PT ;  /* 0x000000ff595a7812 */ /* 0x000fc8000784c0ff */
[----:B------:R-:W-:-:S04]  /*67a0*/  @P3 SEL R0, R3, R0, !P2 ;  /* 0x0000000003003207 */ /* 0x000fc80005000000 */
[----:B------:R-:W-:-:S04]  /*67b0*/  LOP3.LUT R0, R0, 0x1, RZ, 0xc0, !PT ;  /* 0x0000000100007812 */ /* 0x000fc800078ec0ff */
[----:B------:R-:W-:-:S04]  /*67c0*/  ISETP.NE.U32.AND P2, PT, R0, 0x1, PT ;  /* 0x000000010000780c */ /* 0x000fc80003f45070 */
[----:B------:R-:W-:Y:S02]  /*67d0*/  P2R R111, PR, RZ, 0x4 ;  /* 0x00000004ff6f7803 */ /* 0x000fe40000000000 */
[----:B--2---:R-:W-:Y:S02]  /*67e0*/  @!P4 SEL R99, RZ, 0x1, !P1 ;  /* 0x00000001ff63c807 */ /* 0x004fe40004800000 */
[----:B----4-:R-:W-:-:S07]  /*67f0*/  SEL R91, RZ, 0x1, !P0 ;  /* 0x00000001ff5b7807 */ /* 0x010fce0004000000 */
.L_x_186:
[----:B------:R-:W-:Y:S01]  /*6800*/  ISETP.NE.AND P0, PT, R113, RZ, PT ;  /* 0x000000ff7100720c */ /* 0x000fe20003f05270 */
[----:B------:R-:W-:Y:S05]  /*6810*/  YIELD ;  /* 0x0000000000007946 */ /* 0x000fea0003800000 */
[----:B------:R-:W-:Y:S07]  /*6820*/  BSSY B1, `(.L_x_121) ;  /* 0x000001c000017945 */ /* 0x000fee0003800000 */
[----:B-1----:R-:W-:Y:S05]  /*6830*/  @P0 BRA `(.L_x_122) ;  /* 0x0000000000680947 */ /* 0x002fea0003800000 */
[----:B------:R-:W-:Y:S01]  /*6840*/  ISETP.NE.AND P2, PT, R111, RZ, PT ;  /* 0x000000ff6f00720c */ /* 0x000fe20003f45270 */
[----:B------:R-:W-:Y:S01]  /*6850*/  BSSY B0, `(.L_x_123) ;  /* 0x000000f000007945 */ /* 0x000fe20003800000 */
[----:B------:R-:W-:Y:S02]  /*6860*/  LOP3.LUT P1, RZ, R107, 0x40, RZ, 0xc0, !PT ;  /* 0x000000406bff7812 */ /* 0x000fe4000782c0ff */
[----:B------:R-:W-:Y:S09]  /*6870*/  PLOP3.LUT P0, PT, PT, PT, PT, 0x8, 0x80 ;  /* 0x000000000080781c */ /* 0x000ff20003f0e170 */
[----:B------:R-:W-:Y:S01]  /*6880*/  @P2 IMAD R4, R97, 0x800, R108 ;  /* 0x0000080061042824 */ /* 0x000fe200078e026c */
[----:B------:R-:W-:Y:S02]  /*6890*/  @P2 PLOP3.LUT P0, PT, P1, PT, PT, 0x80, 0x8 ;  /* 0x000000000008281c */ /* 0x000fe40000f0f070 */
[----:B------:R-:W-:Y:S02]  /*68a0*/  ISETP.NE.AND P1, PT, R99, RZ, PT ;  /* 0x000000ff6300720c */ /* 0x000fe40003f25270 */
[----:B------:R-:W-:Y:S05]  /*68b0*/  @P2 LEA R4, R4, UR41, 0x1 ;  /* 0x0000002904042c11 */ /* 0x000fea000f8e08ff */
[C---:B------:R-:W-:Y:S02]  /*68c0*/  @P2 VIADD R0, R4.reuse, 0x200 ;  /* 0x0000020004002836 */ /* 0x040fe40000000000 */
[----:B------:R-:W-:Y:S02]  /*68d0*/  @P2 VIADD R2, R4, 0x210 ;  /* 0x0000021004022836 */ /* 0x000fe40000000000 */
[----:B------:R-:W-:Y:S02]  /*68e0*/  @P0 VIADD R2, R0, 0xfffffff0 ;  /* 0xfffffff000020836 */ /* 0x000fe40000000000 */
[----:B------:R-:W-:Y:S05]  /*68f0*/  @P1 BRA `(.L_x_124) ;  /* 0x0000000000101947 */ /* 0x000fea0003800000 */
[----:B------:R-:W-:Y:S02]  /*6900*/  LEA R3, R97, UR41, 0x3 ;  /* 0x0000002961037c11 */ /* 0x000fe4000f8e18ff */
[----:B------:R-:W-:Y:S04]  /*6910*/  SHF.L.U32 R0, R100, 0x1f, RZ ;  /* 0x0000001f64007819 */ /* 0x000fe800000006ff */
[----:B------:R-:W2:Y:S02]  /*6920*/  SYNCS.PHASECHK.TRANS64.TRYWAIT P0, [R3+URZ+0xd0], R0 ;  /* 0x0000d000030075a7 */ /* 0x000ea400080011ff */
[----:B--2---:R-:W-:Y:S05]  /*6930*/  @!P0 BRA `(.L_x_125) ;  /* 0x00000034007c8947 */ /* 0x004fea0003800000 */
.L_x_124:
[----:B------:R-:W-:Y:S05]  /*6940*/  BSYNC B0 ;  /* 0x0000000000007941 */ /* 0x000fea0003800000 */
.L_x_123:
[----:B------:R-:W-:Y:S01]  /*6950*/  ISETP.NE.AND P0, PT, R111, RZ, PT ;  /* 0x000000ff6f00720c */ /* 0x000fe20003f05270 */
[----:B------:R-:W-:Y:S11]  /*6960*/  VIADD R97, R97, 0x1 ;  /* 0x0000000161617836 */ /* 0x000ff60000000000 */
[----:B------:R-:W-:Y:S01]  /*6970*/  @!UPT UIADD3 URZ, UPT, UPT, URZ, URZ, URZ ;  /* 0x000000fffffff290 */ /* 0x000fe2000fffe0ff */
[----:B------:R3:W4:Y:S04]  /*6980*/  @P0 LDS.128 R80, [R4+0x200] ;  /* 0x0002000004500984 */ /* 0x0007280000000c00 */
[----:B------:R3:W1:Y:S01]  /*6990*/  @P0 LDS.128 R84, [R2] ;  /* 0x0000000002540984 */ /* 0x0006620000000c00 */
[C---:B------:R-:W-:Y:S04]  /*69a0*/  ISETP.NE.AND P0, PT, R97.reuse, 0x4, PT ;  /* 0x000000046100780c */ /* 0x040fe80003f05270 */
[----:B--2---:R-:W-:Y:S02]  /*69b0*/  SEL R3, RZ, 0x1, P0 ;  /* 0x00000001ff037807 */ /* 0x004fe40000000000 */
[----:B------:R-:W-:Y:S02]  /*69c0*/  SEL R97, R97, RZ, P0 ;  /* 0x000000ff61617207 */ /* 0x000fe40000000000 */
[----:B------:R-:W-:Y:S02]  /*69d0*/  LOP3.LUT R100, R100, R3, RZ, 0x3c, !PT ;  /* 0x0000000364647212 */ /* 0x000fe400078e3cff */
.L_x_122:
[----:B------:R-:W-:Y:S05]  /*69e0*/  BSYNC B1 ;  /* 0x0000000000017941 */ /* 0x000fea0003800000 */
.L_x_121:
[C---:B------:R-:W-:Y:S01]  /*69f0*/  LOP3.LUT P1, RZ, R37.reuse, R91, RZ, 0xfc, !PT ;  /* 0x0000005b25ff7212 */ /* 0x040fe2000782fcff */
[----:B------:R-:W-:Y:S01]  /*6a00*/  IMAD.SHL.U32 R35, R37, 0x10, RZ ;  /* 0x0000001025237824 */ /* 0x000fe200078e00ff */
[----:B------:R-:W-:Y:S01]  /*6a10*/  LEA R114, R38, UR41, 0x3 ;  /* 0x0000002926727c11 */ /* 0x000fe2000f8e18ff */
[----:B------:R-:W-:Y:S02]  /*6a20*/  BSSY B0, `(.L_x_126) ;  /* 0x0000009000007945 */ /* 0x000fe40003800000 */
[----:B------:R-:W-:Y:S05]  /*6a30*/  IMAD.IADD R32, R36, 0x1, R35 ;  /* 0x0000000124207824 */ /* 0x000fea00078e0223 */
[----:B------:R-:W-:Y:S04]  /*6a40*/  SHF.R.U32.HI R3, RZ, 0x15, R32 ;  /* 0x00000015ff037819 */ /* 0x000fe80000011620 */
[----:B------:R-:W-:Y:S01]  /*6a50*/  LOP3.LUT P0, RZ, R3, 0x3, R110, 0x48, !PT ;  /* 0x0000000303ff7812 */ /* 0x000fe2000780486e */
[----:B------:R-:W-:Y:S01]  /*6a60*/  @!UPT UIADD3 URZ, UPT, UPT, URZ, URZ, URZ ;  /* 0x000000fffffff290 */ /* 0x000fe2000fffe0ff */
[----:B------:R-:W-:Y:S11]  /*6a70*/  @P1 BRA `(.L_x_127) ;  /* 0x00000000000c1947 */ /* 0x000ff60003800000 */
[----:B------:R-:W-:Y:S04]  /*6a80*/  SHF.L.U32 R3, R106, 0x1f, RZ ;  /* 0x0000001f6a037819 */ /* 0x000fe800000006ff */
[----:B------:R-:W2:Y:S02]  /*6a90*/  SYNCS.PHASECHK.TRANS64.TRYWAIT P1, [R114+URZ+0x140], R3 ;  /* 0x00014003720075a7 */ /* 0x000ea400080211ff */
[----:B--2---:R-:W-:Y:S05]  /*6aa0*/  @!P1 BRA `(.L_x_128) ;  /* 0x0000003400349947 */ /* 0x004fea0003800000 */
.L_x_127:
[----:B------:R-:W-:Y:S05]  /*6ab0*/  BSYNC B0 ;  /* 0x0000000000007941 */ /* 0x000fea0003800000 */
.L_x_126:
[----:B------:R-:W-:Y:S05]  /*6ac0*/  @!P0 BRA `(.L_x_129) ;  /* 0x0000000000408947 */ /* 0x000fea0003800000 */
[----:B------:R-:W5:Y:S01]  /*6ad0*/  LDCU.64 UR8, c[0x4][0x70] ;  /* 0x01000e00ff0877ac */ /* 0x000f620008000a00 */
[----:B--2---:R-:W-:Y:S01]  /*6ae0*/  MOV R3, 0x0 ;  /* 0x0000000000037802 */ /* 0x004fe20000000f00 */
[----:B------:R-:W-:Y:S02]  /*6af0*/  HFMA2 R12, -RZ, RZ, 0, 5.9604644775390625e-08 ;  /* 0x00000001ff0c7431 */ /* 0x000fe400000001ff */
[----:B------:R-:W-:Y:S02]  /*6b00*/  IMAD.MOV.U32 R8, RZ, RZ, 0x192 ;  /* 0x00000192ff087424 */ /* 0x000fe400078e00ff */
[----:B------:R-:W-:Y:S01]  /*6b10*/  IMAD.MOV.U32 R13, RZ, RZ, RZ ;  /* 0x000000ffff0d7224 */ /* 0x000fe200078e00ff */
[----:B------:R-:W1:Y:S01]  /*6b20*/  LDCU.64 UR6, c[0x4][0x78] ;  /* 0x01000f00ff0677ac */ /* 0x000e620008000a00 */
[----:B---3--:R-:W2:Y:S01]  /*6b30*/  LDC.64 R2, c[0x4][R3] ;  /* 0x0100000003027b82 */ /* 0x008ea20000000a00 */
[----:B------:R-:W3:Y:S01]  /*6b40*/  LDCU.64 UR4, c[0x4][0x10] ;  /* 0x01000200ff0477ac */ /* 0x000ee20008000a00 */
[----:B-----5:R-:W-:Y:S01]  /*6b50*/  MOV R5, UR9 ;  /* 0x0000000900057c02 */ /* 0x020fe20008000f00 */
[----:B------:R-:W-:Y:S01]  /*6b60*/  IMAD.U32 R4, RZ, RZ, UR8 ;  /* 0x00000008ff047e24 */ /* 0x000fe2000f8e00ff */
[----:B-1----:R-:W-:Y:S01]  /*6b70*/  MOV R7, UR7 ;  /* 0x0000000700077c02 */ /* 0x002fe20008000f00 */
[----:B------:R-:W-:Y:S01]  /*6b80*/  IMAD.U32 R6, RZ, RZ, UR6 ;  /* 0x00000006ff067e24 */ /* 0x000fe2000f8e00ff */
[----:B---3--:R-:W-:Y:S01]  /*6b90*/  MOV R11, UR5 ;  /* 0x00000005000b7c02 */ /* 0x008fe20008000f00 */
[----:B------:R-:W-:Y:S02]  /*6ba0*/  IMAD.U32 R10, RZ, RZ, UR4 ;  /* 0x00000004ff0a7e24 */ /* 0x000fe4000f8e00ff */
[----:B------:R-:W-:Y:S07]  /*6bb0*/  LEPC R20, `(.L_x_129) ;  /* 0x000000001014794e */ /* 0x000fee0000000000 */
[----:B--2-4-:R-:W-:Y:S05]  /*6bc0*/  CALL.ABS.NOINC R2 ;  /* 0x0000000002007343 */ /* 0x014fea0003c00000 */
.L_x_129:
[----:B------:R-:W-:Y:S05]  /*6bd0*/  WARPSYNC.ALL ;  /* 0x0000000000007948 */ /* 0x000fea0003800000 */
[----:B------:R-:W-:Y:S01]  /*6be0*/  R2UR UR4, R32 ;  /* 0x00000000200472ca */ /* 0x000fe200000e0000 */
[----:B------:R-:W-:Y:S01]  /*6bf0*/  HFMA2 R32, -RZ, RZ, 3.7421875, 0 ;  /* 0x437c0000ff207431 */ /* 0x000fe200000001ff */
[C---:B----4-:R-:W-:Y:S01]  /*6c00*/  SHF.L.U32 R60, R80.reuse, 0x10, RZ ;  /* 0x00000010503c7819 */ /* 0x050fe200000006ff */
[----:B------:R-:W-:Y:S01]  /*6c10*/  BSSY.RECONVERGENT B1, `(.L_x_130) ;  /* 0x00000c9000017945 */ /* 0x000fe20003800200 */
[----:B------:R-:W-:Y:S02]  /*6c20*/  LOP3.LUT R65, R80, 0xffff0000, RZ, 0xc0, !PT ;  /* 0xffff000050417812 */ /* 0x000fe400078ec0ff */
[----:B------:R-:W-:Y:S02]  /*6c30*/  SHF.L.U32 R62, R81, 0x10, RZ ;  /* 0x00000010513e7819 */ /* 0x000fe400000006ff */
[----:B------:R-:W-:Y:S02]  /*6c40*/  SHF.L.U32 R67, R83, 0x10, RZ ;  /* 0x0000001053437819 */ /* 0x000fe400000006ff */
[----:B------:R-:W-:Y:S02]  /*6c50*/  MOV R64, 0x3bbb989d ;  /* 0x3bbb989d00407802 */ /* 0x000fe40000000f00 */
[----:B------:R-:W-:Y:S01]  /*6c60*/  ISETP.NE.AND P1, PT, R37, 0x3, PT ;  /* 0x000000032500780c */ /* 0x000fe20003f25270 */
[----:B-1-3--:R-:W1:Y:S11]  /*6c70*/  LDTM.x16 R4, tmem[UR4] ;  /* 0x00000004000479ee */ /* 0x00ae760008240000 */
[----:B------:R-:W-:Y:S01]  /*6c80*/  @!UPT UIADD3 URZ, UPT, UPT, URZ, URZ, URZ ;  /* 0x000000fffffff290 */ /* 0x000fe2000fffe0ff */
[----:B------:R-:W-:Y:S01]  /*6c90*/  @!P1 NOP ;  /* 0x0000000000009918 */ /* 0x000fe20000000000 */
[----:B--2---:R-:W-:Y:S02]  /*6ca0*/  @!P1 IADD3 R114, PT, PT, R114, 0x160, RZ ;  /* 0x0000016072729810 */ /* 0x004fe40007ffe0ff */
[----:B------:R-:W-:Y:S02]  /*6cb0*/  @!P1 IADD3 R115, PT, PT, R38, 0x1, RZ ;  /* 0x0000000126739810 */ /* 0x000fe40007ffe0ff */
[----:B------:R-:W-:Y:S02]  /*6cc0*/  @!P1 LOP3.LUT R114, R114, 0xfefffff8, RZ, 0xc0, !PT ;  /* 0xfefffff872729812 */ /* 0x000fe400078ec0ff */
[C---:B------:R-:W-:Y:S02]  /*6cd0*/  @!P1 ISETP.NE.AND P0, PT, R115.reuse, 0x4, PT ;  /* 0x000000047300980c */ /* 0x040fe40003f05270 */
[----:B-1----:R1:W-:Y:S02]  /*6ce0*/  @!P1 SYNCS.ARRIVE.TRANS64.RED.A1T0 RZ, [R114+URZ], RZ ;  /* 0x000000ff72ff99a7 */ /* 0x0023e400081004ff */
[----:B------:R-:W-:Y:S01]  /*6cf0*/  @!P1 SEL R38, R115, RZ, P0 ;  /* 0x000000ff73269207 */ /* 0x000fe20000000000 */
[C---:B------:R-:W-:Y:S01]  /*6d00*/  FMUL R0, R40.reuse, R4 ;  /* 0x0000000428007220 */ /* 0x040fe20000400000 */
[C---:B------:R-:W-:Y:S01]  /*6d10*/  FMUL R2, R40.reuse, R5 ;  /* 0x0000000528027220 */ /* 0x040fe20000400000 */
[C---:B------:R-:W-:Y:S01]  /*6d20*/  FMUL R3, R40.reuse, R6 ;  /* 0x0000000628037220 */ /* 0x040fe20000400000 */
[----:B------:R-:W-:Y:S01]  /*6d30*/  FMUL R7, R40, R7 ;  /* 0x0000000728077220 */ /* 0x000fe20000400000 */
[----:B------:R-:W-:Y:S01]  /*6d40*/  FFMA R0, R63, R60, R0 ;  /* 0x0000003c3f007223 */ /* 0x000fe20000000000 */
[----:B------:R-:W-:Y:S01]  /*6d50*/  LOP3.LUT R60, R81, 0xffff0000, RZ, 0xc0, !PT ;  /* 0xffff0000513c7812 */ /* 0x000fe200078ec0ff */
[C---:B------:R-:W-:Y:S01]  /*6d60*/  FFMA R2, R63.reuse, R65, R2 ;  /* 0x000000413f027223 */ /* 0x040fe20000000002 */
[----:B------:R-:W-:Y:S01]  /*6d70*/  SHF.L.U32 R65, R82, 0x10, RZ ;  /* 0x0000001052417819 */ /* 0x000fe200000006ff */
[C---:B------:R-:W-:Y:S01]  /*6d80*/  FFMA R3, R63.reuse, R62, R3 ;  /* 0x0000003e3f037223 */ /* 0x040fe20000000003 */
[----:B------:R-:W-:Y:S01]  /*6d90*/  FMUL R4, R40, R8 ;  /* 0x0000000828047220 */ /* 0x000fe20000400000 */
[----:B------:R-:W-:Y:S01]  /*6da0*/  LOP3.LUT R62, R82, 0xffff0000, RZ, 0xc0, !PT ;  /* 0xffff0000523e7812 */ /* 0x000fe200078ec0ff */
[C---:B------:R-:W-:Y:S01]  /*6db0*/  FMUL R5, R40.reuse, R9 ;  /* 0x0000000928057220 */ /* 0x040fe20000400000 */
[----:B------:R-:W-:Y:S01]  /*6dc0*/  FFMA R7, R63, R60, R7 ;  /* 0x0000003c3f077223 */ /* 0x000fe20000000007 */
[C---:B------:R-:W-:Y:S01]  /*6dd0*/  FMUL R6, R40.reuse, R10 ;  /* 0x0000000a28067220 */ /* 0x040fe20000400000 */
[----:B------:R-:W-:Y:S01]  /*6de0*/  LOP3.LUT R60, R83, 0xffff0000, RZ, 0xc0, !PT ;  /* 0xffff0000533c7812 */ /* 0x000fe200078ec0ff */
[----:B------:R-:W-:Y:S01]  /*6df0*/  FMUL R11, R40, R11 ;  /* 0x0000000b280b7220 */ /* 0x000fe20000400000 */
[C---:B------:R-:W-:Y:S01]  /*6e00*/  FFMA R4, R63.reuse, R65, R4 ;  /* 0x000000413f047223 */ /* 0x040fe20000000004 */
[C---:B------:R-:W-:Y:S01]  /*6e10*/  FFMA R5, R63.reuse, R62, R5 ;  /* 0x0000003e3f057223 */ /* 0x040fe20000000005 */
[----:B------:R-:W-:Y:S01]  /*6e20*/  SHF.L.U32 R65, R84, 0x10, RZ ;  /* 0x0000001054417819 */ /* 0x000fe200000006ff */
[----:B------:R-:W-:Y:S01]  /*6e30*/  FMUL R8, R40, R12 ;  /* 0x0000000c28087220 */ /* 0x000fe20000400000 */
[C---:B------:R-:W-:Y:S01]  /*6e40*/  FFMA R6, R63.reuse, R67, R6 ;  /* 0x000000433f067223 */ /* 0x040fe20000000006 */
[----:B------:R-:W-:Y:S01]  /*6e50*/  LOP3.LUT R62, R84, 0xffff0000, RZ, 0xc0, !PT ;  /* 0xffff0000543e7812 */ /* 0x000fe200078ec0ff */
[C---:B------:R-:W-:Y:S01]  /*6e60*/  FMUL R9, R40.reuse, R13 ;  /* 0x0000000d28097220 */ /* 0x040fe20000400000 */
[----:B------:R-:W-:Y:S01]  /*6e70*/  FFMA R11, R63, R60, R11 ;  /* 0x0000003c3f0b7223 */ /* 0x000fe2000000000b */
[C---:B------:R-:W-:Y:S01]  /*6e80*/  SHF.L.U32 R67, R85.reuse, 0x10, RZ ;  /* 0x0000001055437819 */ /* 0x040fe200000006ff */
[C---:B------:R-:W-:Y:S01]  /*6e90*/  FMUL R10, R40.reuse, R14 ;  /* 0x0000000e280a7220 */ /* 0x040fe20000400000 */
[----:B------:R-:W-:Y:S01]  /*6ea0*/  LOP3.LUT R60, R85, 0xffff0000, RZ, 0xc0, !PT ;  /* 0xffff0000553c7812 */ /* 0x000fe200078ec0ff */
[----:B------:R-:W-:Y:S01]  /*6eb0*/  FMUL R15, R40, R15 ;  /* 0x0000000f280f7220 */ /* 0x000fe20000400000 */
[C---:B------:R-:W-:Y:S01]  /*6ec0*/  FFMA R8, R63.reuse, R65, R8 ;  /* 0x000000413f087223 */ /* 0x040fe20000000008 */
[C---:B------:R-:W-:Y:S01]  /*6ed0*/  FFMA R9, R63.reuse, R62, R9 ;  /* 0x0000003e3f097223 */ /* 0x040fe20000000009 */
[C---:B------:R-:W-:Y:S01]  /*6ee0*/  FFMA R10, R63.reuse, R67, R10 ;  /* 0x000000433f0a7223 */ /* 0x040fe2000000000a */
[----:B------:R-:W-:Y:S01]  /*6ef0*/  SHF.L.U32 R65, R86, 0x10, RZ ;  /* 0x0000001056417819 */ /* 0x000fe200000006ff */
[----:B------:R-:W-:Y:S01]  /*6f00*/  FFMA R15, R63, R60, R15 ;  /* 0x0000003c3f0f7223 */ /* 0x000fe2000000000f */
[----:B------:R-:W-:Y:S01]  /*6f10*/  FMUL R12, R40, R16 ;  /* 0x00000010280c7220 */ /* 0x000fe20000400000 */
[----:B------:R-:W-:Y:S01]  /*6f20*/  LOP3.LUT R60, R86, 0xffff0000, RZ, 0xc0, !PT ;  /* 0xffff0000563c7812 */ /* 0x000fe200078ec0ff */
[C---:B------:R-:W-:Y:S01]  /*6f30*/  FMUL R13, R40.reuse, R17 ;  /* 0x00000011280d7220 */ /* 0x040fe20000400000 */
[C---:B------:R-:W-:Y:S01]  /*6f40*/  SHF.L.U32 R67, R87.reuse, 0x10, RZ ;  /* 0x0000001057437819 */ /* 0x040fe200000006ff */
[C---:B------:R-:W-:Y:S01]  /*6f50*/  FMUL R14, R40.reuse, R18 ;  /* 0x00000012280e7220 */ /* 0x040fe20000400000 */
[----:B------:R-:W-:Y:S01]  /*6f60*/  LOP3.LUT R62, R87, 0xffff0000, RZ, 0xc0, !PT ;  /* 0xffff0000573e7812 */ /* 0x000fe200078ec0ff */
[----:B------:R-:W-:Y:S01]  /*6f70*/  FMUL R19, R40, R19 ;  /* 0x0000001328137220 */ /* 0x000fe20000400000 */
[C---:B------:R-:W-:Y:S01]  /*6f80*/  FFMA R12, R63.reuse, R65, R12 ;  /* 0x000000413f0c7223 */ /* 0x040fe2000000000c */
[C---:B------:R-:W-:Y:S01]  /*6f90*/  FFMA R13, R63.reuse, R60, R13 ;  /* 0x0000003c3f0d7223 */ /* 0x040fe2000000000d */
[C---:B------:R-:W-:Y:S01]  /*6fa0*/  FFMA R14, R63.reuse, R67, R14 ;  /* 0x000000433f0e7223 */ /* 0x040fe2000000000e */
[----:B------:R-:W-:Y:S01]  /*6fb0*/  FFMA R19, R63, R62, R19 ;  /* 0x0000003e3f137223 */ /* 0x000fe20000000013 */
[----:B------:R-:W-:Y:S01]  /*6fc0*/  FFMA.SAT R41, R0, -R64, 0.5 ;  /* 0x3f00000000297423 */ /* 0x000fe20000002840 */
[----:B------:R-:W-:Y:S03]  /*6fd0*/  @!P1 SEL R115, RZ, 0x1, P0 ;  /* 0x00000001ff739807 */ /* 0x000fe60000000000 */
[----:B------:R-:W-:Y:S01]  /*6fe0*/  FFMA.RM R41, R41, R32, 12582913 ;  /* 0x4b40000129297423 */ /* 0x000fe20000004020 */
[----:B------:R-:W-:Y:S03]  /*6ff0*/  @!P1 LOP3.LUT R106, R106, R115, RZ, 0x3c, !PT ;  /* 0x000000736a6a9212 */ /* 0x000fe600078e3cff */
[C---:B------:R-:W-:Y:S01]  /*7000*/  FADD R17, R41.reuse, -12583039 ;  /* 0xcb40007f29117421 */ /* 0x040fe20000000000 */
[----:B------:R-:W-:Y:S03]  /*7010*/  SHF.L.U32 R65, R41, 0x17, RZ ;  /* 0x0000001729417819 */ /* 0x000fe600000006ff */
[C---:B------:R-:W-:Y:S04]  /*7020*/  FFMA R17, R0.reuse, -1.4426950216293334961, -R17 ;  /* 0xbfb8aa3b00117823 */ /* 0x040fe80000000811 */
[----:B------:R-:W-:Y:S01]  /*7030*/  FFMA R17, R0, -1.925963033500011079e-08, R17 ;  /* 0xb2a5706000117823 */ /* 0x000fe20000000011 */
[----:B------:R-:W-:Y:S03]  /*7040*/  FFMA.SAT R43, R2, -R64, 0.5 ;  /* 0x3f000000022b7423 */ /* 0x000fe60000002840 */
[----:B------:R-:W2:Y:S01]  /*7050*/  MUFU.EX2 R60, R17 ;  /* 0x00000011003c7308 */ /* 0x000ea20000000800 */
[----:B------:R-:W-:Y:S04]  /*7060*/  FFMA.RM R42, R43, R32, 12582913 ;  /* 0x4b4000012b2a7423 */ /* 0x000fe80000004020 */
[----:B------:R-:W-:Y:S04]  /*7070*/  FADD R21, R42, -12583039 ;  /* 0xcb40007f2a157421 */ /* 0x000fe80000000000 */
[C---:B------:R-:W-:Y:S04]  /*7080*/  FFMA R21, R2.reuse, -1.4426950216293334961, -R21 ;  /* 0xbfb8aa3b02157823 */ /* 0x040fe80000000815 */
[----:B------:R-:W-:Y:S01]  /*7090*/  FFMA R21, R2, -1.925963033500011079e-08, R21 ;  /* 0xb2a5706002157823 */ /* 0x000fe20000000015 */
[----:B------:R-:W-:Y:S03]  /*70a0*/  FFMA.SAT R43, R3, -R64, 0.5 ;  /* 0x3f000000032b7423 */ /* 0x000fe60000002840 */
[----:B------:R-:W3:Y:S01]  /*70b0*/  MUFU.EX2 R62, R21 ;  /* 0x00000015003e7308 */ /* 0x000ee20000000800 */
[----:B------:R-:W-:Y:S04]  /*70c0*/  FFMA.RM R43, R43, R32, 12582913 ;  /* 0x4b4000012b2b7423 */ /* 0x000fe80000004020 */
[C---:B------:R-:W-:Y:S01]  /*70d0*/  FADD R16, R43.reuse, -12583039 ;  /* 0xcb40007f2b107421 */ /* 0x040fe20000000000 */
[----:B------:R-:W-:Y:S03]  /*70e0*/  SHF.L.U32 R67, R43, 0x17, RZ ;  /* 0x000000172b437819 */ /* 0x000fe600000006ff */
[C---:B------:R-:W-:Y:S04]  /*70f0*/  FFMA R16, R3.reuse, -1.4426950216293334961, -R16 ;  /* 0xbfb8aa3b03107823 */ /* 0x040fe80000000810 */
[----:B------:R-:W-:Y:S01]  /*7100*/  FFMA R16, R3, -1.925963033500011079e-08, R16 ;  /* 0xb2a5706003107823 */ /* 0x000fe20000000010 */
[----:B------:R-:W-:Y:S03]  /*7110*/  FFMA.SAT R45, R7, -R64, 0.5 ;  /* 0x3f000000072d7423 */ /* 0x000fe60000002840 */
[----:B------:R-:W4:Y:S01]  /*7120*/  MUFU.EX2 R66, R16 ;  /* 0x0000001000427308 */ /* 0x000f220000000800 */
[----:B------:R-:W-:Y:S04]  /*7130*/  FFMA.RM R44, R45, R32, 12582913 ;  /* 0x4b4000012d2c7423 */ /* 0x000fe80000004020 */
[----:B------:R-:W-:Y:S04]  /*7140*/  FADD R18, R44, -12583039 ;  /* 0xcb40007f2c127421 */ /* 0x000fe80000000000 */
[C---:B------:R-:W-:Y:S04]  /*7150*/  FFMA R18, R7.reuse, -1.4426950216293334961, -R18 ;  /* 0xbfb8aa3b07127823 */ /* 0x040fe80000000812 */
[----:B------:R-:W-:Y:S01]  /*7160*/  FFMA R18, R7, -1.925963033500011079e-08, R18 ;  /* 0xb2a5706007127823 */ /* 0x000fe20000000012 */
[C---:B------:R-:W-:Y:S03]  /*7170*/  FFMA.SAT R45, R4.reuse, -R64, 0.5 ;  /* 0x3f000000042d7423 */ /* 0x040fe60000002840 */
[----:B------:R-:W5:Y:S01]  /*7180*/  MUFU.EX2 R68, R18 ;  /* 0x0000001200447308 */ /* 0x000f620000000800 */
[----:B------:R-:W-:Y:S04]  /*7190*/  FFMA.RM R45, R45, R32, 12582913 ;  /* 0x4b4000012d2d7423 */ /* 0x000fe80000004020 */
[----:B------:R-:W-:Y:S04]  /*71a0*/  FADD R23, R45, -12583039 ;  /* 0xcb40007f2d177421 */ /* 0x000fe80000000000 */
[C---:B------:R-:W-:Y:S04]  /*71b0*/  FFMA R23, R4.reuse, -1.4426950216293334961, -R23 ;  /* 0xbfb8aa3b04177823 */ /* 0x040fe80000000817 */
[----:B------:R-:W-:Y:S01]  /*71c0*/  FFMA R23, R4, -1.925963033500011079e-08, R23 ;  /* 0xb2a5706004177823 */ /* 0x000fe20000000017 */
[----:B------:R-:W-:Y:S03]  /*71d0*/  FFMA.SAT R47, R5, -R64, 0.5 ;  /* 0x3f000000052f7423 */ /* 0x000fe60000002840 */
[----:B------:R-:W5:Y:S01]  /*71e0*/  MUFU.EX2 R69, R23 ;  /* 0x0000001700457308 */ /* 0x000f620000000800 */
        /* <DEDUP_REMOVED lines=58> */
[----:B------:R-:W-:Y:S01]  /*7590*/  FFMA.SAT R57, R19, -R64, 0.5 ;  /* 0x3f00000013397423 */ /* 0x000fe20000002840 */
[----:B------:R-:W-:Y:S03]  /*75a0*/  SHF.L.U32 R64, R51, 0x17, RZ ;  /* 0x0000001733407819 */ /* 0x000fe600000006ff */
[----:B------:R-:W-:Y:S04]  /*75b0*/  FFMA.RM R32, R57, R32, 12582913 ;  /* 0x4b40000139207423 */ /* 0x000fe80000004020 */
[----:B------:R-:W-:Y:S04]  /*75c0*/  FADD R30, R32, -12583039 ;  /* 0xcb40007f201e7421 */ /* 0x000fe80000000000 */
[C---:B------:R-:W-:Y:S04]  /*75d0*/  FFMA R30, R19.reuse, -1.4426950216293334961, -R30 ;  /* 0xbfb8aa3b131e7823 */ /* 0x040fe8000000081e */
[----:B------:R-:W-:Y:S01]  /*75e0*/  FFMA R30, R19, -1.925963033500011079e-08, R30 ;  /* 0xb2a57060131e7823 */ /* 0x000fe2000000001e */
[----:B--2---:R-:W-:Y:S01]  /*75f0*/  FFMA R59, R60, R65, 1 ;  /* 0x3f8000003c3b7423 */ /* 0x004fe20000000041 */
[----:B------:R-:W-:Y:S02]  /*7600*/  SHF.L.U32 R65, R42, 0x17, RZ ;  /* 0x000000172a417819 */ /* 0x000fe400000006ff */
[----:B------:R-:W-:Y:S02]  /*7610*/  SHF.L.U32 R60, R45, 0x17, RZ ;  /* 0x000000172d3c7819 */ /* 0x000fe400000006ff */
[----:B-1----:R-:W-:Y:S01]  /*7620*/  IADD3 R114, PT, PT, R59, 0x1800000, RZ ;  /* 0x018000003b727810 */ /* 0x002fe20007ffe0ff */
[----:B---3--:R-:W-:Y:S01]  /*7630*/  FFMA R56, R62, R65, 1 ;  /* 0x3f8000003e387423 */ /* 0x008fe20000000041 */
[----:B------:R-:W-:Y:S01]  /*7640*/  SHF.L.U32 R65, R44, 0x17, RZ ;  /* 0x000000172c417819 */ /* 0x000fe200000006ff */
[----:B----4-:R-:W-:Y:S01]  /*7650*/  FFMA R57, R66, R67, 1 ;  /* 0x3f80000042397423 */ /* 0x010fe20000000043 */
[----:B------:R-:W-:Y:S01]  /*7660*/  LOP3.LUT R114, R114, 0x7f800000, RZ, 0xc0, !PT ;  /* 0x7f80000072727812 */ /* 0x000fe200078ec0ff */
[----:B------:R-:W1:Y:S01]  /*7670*/  MUFU.EX2 R66, R33 ;  /* 0x0000002100427308 */ /* 0x000e620000000800 */
[----:B------:R-:W-:Y:S01]  /*7680*/  SHF.L.U32 R67, R46, 0x17, RZ ;  /* 0x000000172e437819 */ /* 0x000fe200000006ff */
[----:B-----5:R-:W-:Y:S01]  /*7690*/  FFMA R61, R68, R65, 1 ;  /* 0x3f800000443d7423 */ /* 0x020fe20000000041 */
[----:B------:R-:W-:Y:S01]  /*76a0*/  ISETP.GT.U32.AND P0, PT, R114, 0x1ffffff, PT ;  /* 0x01ffffff7200780c */ /* 0x000fe20003f04070 */
[----:B------:R-:W-:Y:S01]  /*76b0*/  FFMA R46, R69, R60, 1 ;  /* 0x3f800000452e7423 */ /* 0x000fe2000000003c */
[----:B------:R-:W-:Y:S01]  /*76c0*/  SHF.L.U32 R60, R47, 0x17, RZ ;  /* 0x000000172f3c7819 */ /* 0x000fe200000006ff */
[----:B------:R-:W-:Y:S01]  /*76d0*/  FFMA R43, R70, R67, 1 ;  /* 0x3f800000462b7423 */ /* 0x000fe20000000043 */
[----:B------:R-:W-:Y:S03]  /*76e0*/  SHF.L.U32 R65, R48, 0x17, RZ ;  /* 0x0000001730417819 */ /* 0x000fe600000006ff */
[----:B------:R-:W2:Y:S01]  /*76f0*/  MUFU.EX2 R68, R30 ;  /* 0x0000001e00447308 */ /* 0x000ea20000000800 */
[----:B------:R-:W-:Y:S01]  /*7700*/  SHF.L.U32 R62, R49, 0x17, RZ ;  /* 0x00000017313e7819 */ /* 0x000fe200000006ff */
[----:B------:R-:W-:Y:S01]  /*7710*/  FFMA R58, R71, R60, 1 ;  /* 0x3f800000473a7423 */ /* 0x000fe2000000003c */
        /* <DEDUP_REMOVED lines=12> */
[----:B------:R-:W-:Y:S01]  /*77e0*/  FFMA R47, R78, R67, 1 ;  /* 0x3f8000004e2f7423 */ /* 0x000fe20000000043 */
[----:B-1----:R-:W-:Y:S02]  /*77f0*/  FFMA R44, R66, R69, 1 ;  /* 0x3f800000422c7423 */ /* 0x002fe40000000045 */
[----:B--2---:R-:W-:Y:S01]  /*7800*/  FFMA R41, R68, R71, 1 ;  /* 0x3f80000044297423 */ /* 0x004fe20000000047 */
[----:B------:R-:W-:Y:S06]  /*7810*/  @P0 BRA `(.L_x_131) ;  /* 0x0000000000100947 */ /* 0x000fec0003800000 */
[----:B------:R-:W-:Y:S02]  /*7820*/  MOV R52, 0x7840 ;  /* 0x0000784000347802 */ /* 0x000fe40000000f00 */
[----:B------:R-:W-:Y:S05]  /*7830*/  CALL.REL.NOINC `($__internal_3_$__cuda_sm20_rcp_rn_f32_slowpath) ;  /* 0x0000002800087944 */ /* 0x000fea0003c00000 */
[----:B------:R-:W-:Y:S01]  /*7840*/  MOV R16, R32 ;  /* 0x0000002000107202 */ /* 0x000fe20000000f00 */
[----:B------:R-:W-:Y:S05]  /*7850*/  BRA `(.L_x_132) ;  /* 0x0000000000107947 */ /* 0x000fea0003800000 */
.L_x_131:
[----:B------:R-:W1:Y:S02]  /*7860*/  MUFU.RCP R16, R59 ;  /* 0x0000003b00107308 */ /* 0x000e640000001000 */
[----:B-1----:R-:W-:Y:S04]  /*7870*/  FFMA R17, R59, R16, -1 ;  /* 0xbf8000003b117423 */ /* 0x002fe80000000010 */
[----:B------:R-:W-:Y:S04]  /*7880*/  FADD.FTZ R21, -R17, -RZ ;  /* 0x800000ff11157221 */ /* 0x000fe80000010100 */
[----:B------:R-:W-:Y:S07]  /*7890*/  FFMA R16, R16, R21, R16 ;  /* 0x0000001510107223 */ /* 0x000fee0000000010 */
.L_x_132:
[----:B------:R-:W-:Y:S05]  /*78a0*/  BSYNC.RECONVERGENT B1 ;  /* 0x0000000000017941 */ /* 0x000fea0003800200 */
.L_x_130:
[----:B------:R-:W-:Y:S01]  /*78b0*/  VIADD R17, R56, 0x1800000 ;  /* 0x0180000038117836 */ /* 0x000fe20000000000 */
[----:B------:R-:W-:Y:S04]  /*78c0*/  BSSY.RECONVERGENT B1, `(.L_x_133) ;  /* 0x000000e000017945 */ /* 0x000fe80003800200 */
[----:B------:R-:W-:Y:S04]  /*78d0*/  LOP3.LUT R17, R17, 0x7f800000, RZ, 0xc0, !PT ;  /* 0x7f80000011117812 */ /* 0x000fe800078ec0ff */
[----:B------:R-:W-:Y:S11]  /*78e0*/  ISETP.GT.U32.AND P0, PT, R17, 0x1ffffff, PT ;  /* 0x01ffffff1100780c */ /* 0x000ff60003f04070 */
[----:B------:R-:W-:Y:S02]  /*78f0*/  @!UPT UIADD3 URZ, UPT, UPT, URZ, URZ, URZ ;  /* 0x000000fffffff290 */ /* 0x000fe4000fffe0ff */
[----:B------:R-:W-:Y:S05]  /*7900*/  @P0 BRA `(.L_x_134) ;  /* 0x0000000000140947 */ /* 0x000fea0003800000 */
[----:B------:R-:W-:Y:S02]  /*7910*/  MOV R59, R56 ;  /* 0x00000038003b7202 */ /* 0x000fe40000000f00 */
[----:B------:R-:W-:Y:S02]  /*7920*/  MOV R52, 0x7940 ;  /* 0x0000794000347802 */ /* 0x000fe40000000f00 */
[----:B------:R-:W-:Y:S05]  /*7930*/  CALL.REL.NOINC `($__internal_3_$__cuda_sm20_rcp_rn_f32_slowpath) ;  /* 0x0000002400c87944 */ /* 0x000fea0003c00000 */
[----:B------:R-:W-:Y:S01]  /*7940*/  MOV R17, R32 ;  /* 0x0000002000117202 */ /* 0x000fe20000000f00 */
[----:B------:R-:W-:Y:S05]  /*7950*/  BRA `(.L_x_135) ;  /* 0x0000000000107947 */ /* 0x000fea0003800000 */
.L_x_134:
[----:B------:R-:W1:Y:S02]  /*7960*/  MUFU.RCP R17, R56 ;  /* 0x0000003800117308 */ /* 0x000e640000001000 */
[----:B-1----:R-:W-:Y:S04]  /*7970*/  FFMA R18, R56, R17, -1 ;  /* 0xbf80000038127423 */ /* 0x002fe80000000011 */
[----:B------:R-:W-:Y:S04]  /*7980*/  FADD.FTZ R20, -R18, -RZ ;  /* 0x800000ff12147221 */ /* 0x000fe80000010100 */
[----:B------:R-:W-:Y:S07]  /*7990*/  FFMA R17, R17, R20, R17 ;  /* 0x0000001411117223 */ /* 0x000fee0000000011 */
.L_x_135:
[----:B------:R-:W-:Y:S05]  /*79a0*/  BSYNC.RECONVERGENT B1 ;  /* 0x0000000000017941 */ /* 0x000fea0003800200 */
.L_x_133:
        /* <DEDUP_REMOVED lines=11> */
.L_x_137:
[----:B------:R-:W1:Y:S02]  /*7a60*/  MUFU.RCP R18, R57 ;  /* 0x0000003900127308 */ /* 0x000e640000001000 */
[----:B-1----:R-:W-:Y:S04]  /*7a70*/  FFMA R20, R57, R18, -1 ;  /* 0xbf80000039147423 */ /* 0x002fe80000000012 */
[----:B------:R-:W-:Y:S04]  /*7a80*/  FADD.FTZ R21, -R20, -RZ ;  /* 0x800000ff14157221 */ /* 0x000fe80000010100 */
[----:B------:R-:W-:Y:S07]  /*7a90*/  FFMA R18, R18, R21, R18 ;  /* 0x0000001512127223 */ /* 0x000fee0000000012 */
.L_x_138:
[----:B------:R-:W-:Y:S05]  /*7aa0*/  BSYNC.RECONVERGENT B1 ;  /* 0x0000000000017941 */ /* 0x000fea0003800200 */
.L_x_136:
        /* <DEDUP_REMOVED lines=11> */
.L_x_140:
[----:B------:R-:W1:Y:S02]  /*7b60*/  MUFU.RCP R20, R61 ;  /* 0x0000003d00147308 */ /* 0x000e640000001000 */
[----:B-1----:R-:W-:Y:S04]  /*7b70*/  FFMA R21, R61, R20, -1 ;  /* 0xbf8000003d157423 */ /* 0x002fe80000000014 */
[----:B------:R-:W-:Y:S04]  /*7b80*/  FADD.FTZ R23, -R21, -RZ ;  /* 0x800000ff15177221 */ /* 0x000fe80000010100 */
[----:B------:R-:W-:Y:S07]  /*7b90*/  FFMA R20, R20, R23, R20 ;  /* 0x0000001714147223 */ /* 0x000fee0000000014 */
.L_x_141:
[----:B------:R-:W-:Y:S05]  /*7ba0*/  BSYNC.RECONVERGENT B1 ;  /* 0x0000000000017941 */ /* 0x000fea0003800200 */
.L_x_139:
        /* <DEDUP_REMOVED lines=11> */
.L_x_143:
[----:B------:R-:W1:Y:S02]  /*7c60*/  MUFU.RCP R21, R46 ;  /* 0x0000002e00157308 */ /* 0x000e640000001000 */
[----:B-1----:R-:W-:Y:S04]  /*7c70*/  FFMA R22, R46, R21, -1 ;  /* 0xbf8000002e167423 */ /* 0x002fe80000000015 */
[----:B------:R-:W-:Y:S04]  /*7c80*/  FADD.FTZ R24, -R22, -RZ ;  /* 0x800000ff16187221 */ /* 0x000fe80000010100 */
[----:B------:R-:W-:Y:S07]  /*7c90*/  FFMA R21, R21, R24, R21 ;  /* 0x0000001815157223 */ /* 0x000fee0000000015 */
.L_x_144:
[----:B------:R-:W-:Y:S05]  /*7ca0*/  BSYNC.RECONVERGENT B1 ;  /* 0x0000000000017941 */ /* 0x000fea0003800200 */
.L_x_142:
        /* <DEDUP_REMOVED lines=11> */
.L_x_146:
[----:B------:R-:W1:Y:S02]  /*7d60*/  MUFU.RCP R22, R43 ;  /* 0x0000002b00167308 */ /* 0x000e640000001000 */
[----:B-1----:R-:W-:Y:S04]  /*7d70*/  FFMA R23, R43, R22, -1 ;  /* 0xbf8000002b177423 */ /* 0x002fe80000000016 */
[----:B------:R-:W-:Y:S04]  /*7d80*/  FADD.FTZ R25, -R23, -RZ ;  /* 0x800000ff17197221 */ /* 0x000fe80000010100 */
[----:B------:R-:W-:Y:S07]  /*7d90*/  FFMA R22, R22, R25, R22 ;  /* 0x0000001916167223 */ /* 0x000fee0000000016 */
.L_x_147:
[----:B------:R-:W-:Y:S05]  /*7da0*/  BSYNC.RECONVERGENT B1 ;  /* 0x0000000000017941 */ /* 0x000fea0003800200 */
.L_x_145:
        /* <DEDUP_REMOVED lines=11> */
.L_x_149:
[----:B------:R-:W1:Y:S02]  /*7e60*/  MUFU.RCP R23, R58 ;  /* 0x0000003a00177308 */ /* 0x000e640000001000 */
[----:B-1----:R-:W-:Y:S04]  /*7e70*/  FFMA R24, R58, R23, -1 ;  /* 0xbf8000003a187423 */ /* 0x002fe80000000017 */
[----:B------:R-:W-:Y:S04]  /*7e80*/  FADD.FTZ R26, -R24, -RZ ;  /* 0x800000ff181a7221 */ /* 0x000fe80000010100 */
[----:B------:R-:W-:Y:S07]  /*7e90*/  FFMA R23, R23, R26, R23 ;  /* 0x0000001a17177223 */ /* 0x000fee0000000017 */
.L_x_150:
[----:B------:R-:W-:Y:S05]  /*7ea0*/  BSYNC.RECONVERGENT B1 ;  /* 0x0000000000017941 */ /* 0x000fea0003800200 */
.L_x_148:
        /* <DEDUP_REMOVED lines=11> */
.L_x_152:
[----:B------:R-:W1:Y:S02]  /*7f60*/  MUFU.RCP R24, R49 ;  /* 0x0000003100187308 */ /* 0x000e640000001000 */
[----:B-1----:R-:W-:Y:S04]  /*7f70*/  FFMA R25, R49, R24, -1 ;  /* 0xbf80000031197423 */ /* 0x002fe80000000018 */
[----:B------:R-:W-:Y:S04]  /*7f80*/  FADD.FTZ R27, -R25, -RZ ;  /* 0x800000ff191b7221 */ /* 0x000fe80000010100 */
[----:B------:R-:W-:Y:S07]  /*7f90*/  FFMA R24, R24, R27, R24 ;  /* 0x0000001b18187223 */ /* 0x000fee0000000018 */
.L_x_153:
[----:B------:R-:W-:Y:S05]  /*7fa0*/  BSYNC.RECONVERGENT B1 ;  /* 0x0000000000017941 */ /* 0x000fea0003800200 */
.L_x_151:
        /* <DEDUP_REMOVED lines=11> */
.L_x_155:
[----:B------:R-:W1:Y:S02]  /*8060*/  MUFU.RCP R25, R48 ;  /* 0x0000003000197308 */ /* 0x000e640000001000 */
[----:B-1----:R-:W-:Y:S04]  /*8070*/  FFMA R26, R48, R25, -1 ;  /* 0xbf800000301a7423 */ /* 0x002fe80000000019 */
[----:B------:R-:W-:Y:S04]  /*8080*/  FADD.FTZ R28, -R26, -RZ ;  /* 0x800000ff1a1c7221 */ /* 0x000fe80000010100 */
[----:B------:R-:W-:Y:S07]  /*8090*/  FFMA R25, R25, R28, R25 ;  /* 0x0000001c19197223 */ /* 0x000fee0000000019 */
.L_x_156:
[----:B------:R-:W-:Y:S05]  /*80a0*/  BSYNC.RECONVERGENT B1 ;  /* 0x0000000000017941 */ /* 0x000fea0003800200 */
.L_x_154:
        /* <DEDUP_REMOVED lines=11> */
.L_x_158:
[----:B------:R-:W1:Y:S02]  /*8160*/  MUFU.RCP R26, R45 ;  /* 0x0000002d001a7308 */ /* 0x000e640000001000 */
[----:B-1----:R-:W-:Y:S04]  /*8170*/  FFMA R27, R45, R26, -1 ;  /* 0xbf8000002d1b7423 */ /* 0x002fe8000000001a */
[----:B------:R-:W-:Y:S04]  /*8180*/  FADD.FTZ R29, -R27, -RZ ;  /* 0x800000ff1b1d7221 */ /* 0x000fe80000010100 */
[----:B------:R-:W-:Y:S07]  /*8190*/  FFMA R26, R26, R29, R26 ;  /* 0x0000001d1a1a7223 */ /* 0x000fee000000001a */
.L_x_159:
[----:B------:R-:W-:Y:S05]  /*81a0*/  BSYNC.RECONVERGENT B1 ;  /* 0x0000000000017941 */ /* 0x000fea0003800200 */
.L_x_157:
        /* <DEDUP_REMOVED lines=11> */
.L_x_161:
[----:B------:R-:W1:Y:S02]  /*8260*/  MUFU.RCP R27, R42 ;  /* 0x0000002a001b7308 */ /* 0x000e640000001000 */
[----:B-1----:R-:W-:Y:S04]  /*8270*/  FFMA R28, R42, R27, -1 ;  /* 0xbf8000002a1c7423 */ /* 0x002fe8000000001b */
[----:B------:R-:W-:Y:S04]  /*8280*/  FADD.FTZ R30, -R28, -RZ ;  /* 0x800000ff1c1e7221 */ /* 0x000fe80000010100 */
[----:B------:R-:W-:Y:S07]  /*8290*/  FFMA R27, R27, R30, R27 ;  /* 0x0000001e1b1b7223 */ /* 0x000fee000000001b */
.L_x_162:
[----:B------:R-:W-:Y:S05]  /*82a0*/  BSYNC.RECONVERGENT B1 ;  /* 0x0000000000017941 */ /* 0x000fea0003800200 */
.L_x_160:
        /* <DEDUP_REMOVED lines=11> */
.L_x_164:
[----:B------:R-:W1:Y:S02]  /*8360*/  MUFU.RCP R28, R51 ;  /* 0x00000033001c7308 */ /* 0x000e640000001000 */
[----:B-1----:R-:W-:Y:S04]  /*8370*/  FFMA R29, R51, R28, -1 ;  /* 0xbf800000331d7423 */ /* 0x002fe8000000001c */
[----:B------:R-:W-:Y:S04]  /*8380*/  FADD.FTZ R31, -R29, -RZ ;  /* 0x800000ff1d1f7221 */ /* 0x000fe80000010100 */
[----:B------:R-:W-:Y:S07]  /*8390*/  FFMA R28, R28, R31, R28 ;  /* 0x0000001f1c1c7223 */ /* 0x000fee000000001c */
.L_x_165:
[----:B------:R-:W-:Y:S05]  /*83a0*/  BSYNC.RECONVERGENT B1 ;  /* 0x0000000000017941 */ /* 0x000fea0003800200 */
.L_x_163:
        /* <DEDUP_REMOVED lines=11> */
.L_x_167:
[----:B------:R-:W1:Y:S02]  /*8460*/  MUFU.RCP R29, R50 ;  /* 0x00000032001d7308 */ /* 0x000e640000001000 */
[----:B-1----:R-:W-:Y:S04]  /*8470*/  FFMA R30, R50, R29, -1 ;  /* 0xbf800000321e7423 */ /* 0x002fe8000000001d */
[----:B------:R-:W-:Y:S04]  /*8480*/  FADD.FTZ R32, -R30, -RZ ;  /* 0x800000ff1e207221 */ /* 0x000fe80000010100 */
[----:B------:R-:W-:Y:S07]  /*8490*/  FFMA R29, R29, R32, R29 ;  /* 0x000000201d1d7223 */ /* 0x000fee000000001d */
.L_x_168:
[----:B------:R-:W-:Y:S05]  /*84a0*/  BSYNC.RECONVERGENT B1 ;  /* 0x0000000000017941 */ /* 0x000fea0003800200 */
.L_x_166:
        /* <DEDUP_REMOVED lines=11> */
.L_x_170:
[----:B------:R-:W1:Y:S02]  /*8560*/  MUFU.RCP R30, R47 ;  /* 0x0000002f001e7308 */ /* 0x000e640000001000 */
[----:B-1----:R-:W-:Y:S04]  /*8570*/  FFMA R31, R47, R30, -1 ;  /* 0xbf8000002f1f7423 */ /* 0x002fe8000000001e */
[----:B------:R-:W-:Y:S04]  /*8580*/  FADD.FTZ R33, -R31, -RZ ;  /* 0x800000ff1f217221 */ /* 0x000fe80000010100 */
[----:B------:R-:W-:Y:S07]  /*8590*/  FFMA R30, R30, R33, R30 ;  /* 0x000000211e1e7223 */ /* 0x000fee000000001e */
.L_x_171:
[----:B------:R-:W-:Y:S05]  /*85a0*/  BSYNC.RECONVERGENT B1 ;  /* 0x0000000000017941 */ /* 0x000fea0003800200 */
.L_x_169:
        /* <DEDUP_REMOVED lines=11> */
.L_x_173:
[----:B------:R-:W1:Y:S02]  /*8660*/  MUFU.RCP R31, R44 ;  /* 0x0000002c001f7308 */ /* 0x000e640000001000 */
[----:B-1----:R-:W-:Y:S04]  /*8670*/  FFMA R32, R44, R31, -1 ;  /* 0xbf8000002c207423 */ /* 0x002fe8000000001f */
[----:B------:R-:W-:Y:S04]  /*8680*/  FADD.FTZ R42, -R32, -RZ ;  /* 0x800000ff202a7221 */ /* 0x000fe80000010100 */
[----:B------:R-:W-:Y:S07]  /*8690*/  FFMA R31, R31, R42, R31 ;  /* 0x0000002a1f1f7223 */ /* 0x000fee000000001f */
.L_x_174:
[----:B------:R-:W-:Y:S05]  /*86a0*/  BSYNC.RECONVERGENT B1 ;  /* 0x0000000000017941 */ /* 0x000fea0003800200 */
.L_x_172:
        /* <DEDUP_REMOVED lines=9> */
[----:B------:R-:W-:Y:S05]  /*8740*/  BRA `(.L_x_177) ;  /* 0x0000000000107947 */ /* 0x000fea0003800000 */
.L_x_176:
[----:B------:R-:W1:Y:S02]  /*8750*/  MUFU.RCP R32, R41 ;  /* 0x0000002900207308 */ /* 0x000e640000001000 */
[----:B-1----:R-:W-:Y:S04]  /*8760*/  FFMA R33, R41, R32, -1 ;  /* 0xbf80000029217423 */ /* 0x002fe80000000020 */
[----:B------:R-:W-:Y:S04]  /*8770*/  FADD.FTZ R43, -R33, -RZ ;  /* 0x800000ff212b7221 */ /* 0x000fe80000010100 */
[----:B------:R-:W-:Y:S07]  /*8780*/  FFMA R32, R32, R43, R32 ;  /* 0x0000002b20207223 */ /* 0x000fee0000000020 */
.L_x_177:
[----:B------:R-:W-:Y:S05]  /*8790*/  BSYNC.RECONVERGENT B1 ;  /* 0x0000000000017941 */ /* 0x000fea0003800200 */
.L_x_175:
[----:B------:R-:W-:Y:S01]  /*87a0*/  MOV R55, UR43 ;  /* 0x0000002b00377c02 */ /* 0x000fe20008000f00 */
[----:B------:R-:W-:Y:S01]  /*87b0*/  FMUL R48, R0, R16 ;  /* 0x0000001000307220 */ /* 0x000fe20000400000 */
[----:B------:R-:W-:Y:S01]  /*87c0*/  LOP3.LUT P0, RZ, R107, 0x40, RZ, 0xc0, !PT ;  /* 0x000000406bff7812 */ /* 0x000fe2000780c0ff */
[----:B------:R-:W-:Y:S01]  /*87d0*/  FMUL R33, R2, R17 ;  /* 0x0000001102217220 */ /* 0x000fe20000400000 */
[----:B------:R-:W-:Y:S01]  /*87e0*/  LEA R55, R55, R108, 0xb ;  /* 0x0000006c37377211 */ /* 0x000fe200078e58ff */
[----:B------:R-:W-:Y:S01]  /*87f0*/  FMUL R49, R3, R18 ;  /* 0x0000001203317220 */ /* 0x000fe20000400000 */
[----:B------:R-:W-:Y:S01]  /*8800*/  FMUL R42, R7, R20 ;  /* 0x00000014072a7220 */ /* 0x000fe20000400000 */
[----:B------:R-:W-:Y:S01]  /*8810*/  FMUL R50, R4, R21 ;  /* 0x0000001504327220 */ /* 0x000fe20000400000 */
[----:B------:R-:W-:Y:S01]  /*8820*/  F2FP.BF16.F32.PACK_AB R48, R33, R48 ;  /* 0x000000302130723e */ /* 0x000fe200000010ff */
[----:B------:R-:W-:Y:S01]  /*8830*/  FMUL R41, R5, R22 ;  /* 0x0000001605297220 */ /* 0x000fe20000400000 */
[----:B------:R-:W-:Y:S01]  /*8840*/  LEA R33, R55, UR41, 0x1 ;  /* 0x0000002937217c11 */ /* 0x000fe2000f8e08ff */
[----:B------:R-:W-:Y:S01]  /*8850*/  FMUL R51, R6, R23 ;  /* 0x0000001706337220 */ /* 0x000fe20000400000 */
[----:B------:R-:W-:Y:S01]  /*8860*/  F2FP.BF16.F32.PACK_AB R49, R42, R49 ;  /* 0x000000312a31723e */ /* 0x000fe200000010ff */
[----:B------:R-:W-:Y:S01]  /*8870*/  FMUL R44, R11, R24 ;  /* 0x000000180b2c7220 */ /* 0x000fe20000400000 */
        /* <DEDUP_REMOVED lines=8> */
[----:B------:R-:W-:Y:S01]  /*8900*/  F2FP.BF16.F32.PACK_AB R50, R41, R50 ;  /* 0x000000322932723e */ /* 0x000fe200000010ff */
[----:B------:R-:W-:Y:S01]  /*8910*/  BSSY.RECONVERGENT B0, `(.L_x_178) ;  /* 0x000002e000007945 */ /* 0x000fe20003800200 */
[----:B------:R-:W-:Y:S02]  /*8920*/  F2FP.BF16.F32.PACK_AB R51, R44, R51 ;  /* 0x000000332c33723e */ /* 0x000fe400000010ff */
[C---:B------:R-:W-:Y:S02]  /*8930*/  IADD3 R42, PT, PT, R33.reuse, 0x200, RZ ;  /* 0x00000200212a7810 */ /* 0x040fe40007ffe0ff */
[----:B------:R-:W-:Y:S01]  /*8940*/  F2FP.BF16.F32.PACK_AB R44, R46, R43 ;  /* 0x0000002b2e2c723e */ /* 0x000fe200000010ff */
[----:B------:R1:W-:Y:S01]  /*8950*/  STS.128 [R33+0x200], R48 ;  /* 0x0002003021007388 */ /* 0x0003e20000000c00 */
[----:B------:R-:W-:Y:S02]  /*8960*/  F2FP.BF16.F32.PACK_AB R46, R54, R47 ;  /* 0x0000002f362e723e */ /* 0x000fe400000010ff */
[----:B------:R-:W-:Y:S02]  /*8970*/  IADD3 R41, PT, PT, R33, 0x210, RZ ;  /* 0x0000021021297810 */ /* 0x000fe40007ffe0ff */
[----:B------:R-:W-:Y:S02]  /*8980*/  F2FP.BF16.F32.PACK_AB R45, R52, R45 ;  /* 0x0000002d342d723e */ /* 0x000fe400000010ff */
[----:B------:R-:W-:Y:S02]  /*8990*/  F2FP.BF16.F32.PACK_AB R47, R56, R53 ;  /* 0x00000035382f723e */ /* 0x000fe400000010ff */
[----:B------:R-:W-:Y:S02]  /*89a0*/  @P0 IADD3 R41, PT, PT, R42, -0x10, RZ ;  /* 0xfffffff02a290810 */ /* 0x000fe40007ffe0ff */
[----:B------:R-:W-:Y:S03]  /*89b0*/  ISETP.NE.AND P0, PT, R109, RZ, PT ;  /* 0x000000ff6d00720c */ /* 0x000fe60003f05270 */
[----:B------:R1:W-:Y:S01]  /*89c0*/  STS.128 [R41], R44 ;  /* 0x0000002c29007388 */ /* 0x0003e20000000c00 */
[----:B------:R-:W-:Y:S01]  /*89d0*/  @!PT LDS RZ, [RZ] ;  /* 0x00000000fffff984 */ /* 0x000fe20000000800 */
[----:B------:R-:W-:Y:S01]  /*89e0*/  @!PT LDS RZ, [RZ] ;  /* 0x00000000fffff984 */ /* 0x000fe20000000800 */
[----:B------:R-:W-:Y:S01]  /*89f0*/  @!PT LDS RZ, [RZ] ;  /* 0x00000000fffff984 */ /* 0x000fe20000000800 */
[----:B------:R-:W-:Y:S01]  /*8a00*/  @!PT LDS RZ, [RZ] ;  /* 0x00000000fffff984 */ /* 0x000fe20000000800 */
[----:B------:R2:W-:Y:S06]  /*8a10*/  MEMBAR.ALL.CTA ;  /* 0x0000000000007992 */ /* 0x0005ec0000008000 */
[----:B--2---:R-:W2:Y:S02]  /*8a20*/  FENCE.VIEW.ASYNC.S ;  /* 0x00000000000073c6 */ /* 0x004ea40000000000 */
[----:B--2---:R-:W-:Y:S06]  /*8a30*/  BAR.SYNC.DEFER_BLOCKING 0x1, 0x80 ;  /* 0x0042000000007b1d */ /* 0x004fec0000010000 */
[----:B------:R-:W-:Y:S05]  /*8a40*/  @P0 BRA `(.L_x_179) ;  /* 0x0000000000680947 */ /* 0x000fea0003800000 */
[----:B------:R-:W-:Y:S01]  /*8a50*/  UIADD3 UR8, UP0, UPT, UR46, 0x680, URZ ;  /* 0x000006802e087890 */ /* 0x000fe2000ff1e0ff */
[----:B------:R-:W-:Y:S01]  /*8a60*/  R2UR UR6, R93 ;  /* 0x000000005d0672ca */ /* 0x000fe200000e0000 */
[----:B------:R-:W-:Y:S01]  /*8a70*/  ULEA UR10, UR43, UR41, 0xc ;  /* 0x000000292b0a7291 */ /* 0x000fe2000f8e60ff */
[----:B------:R-:W-:Y:S01]  /*8a80*/  PLOP3.LUT P0, PT, PT, PT, PT, 0x80, 0x8 ;  /* 0x000000000008781c */ /* 0x000fe20003f0f070 */
[----:B------:R-:W-:Y:S01]  /*8a90*/  UIADD3.X UR9, UPT, UPT, URZ, UR47, URZ, UP0, !UPT ;  /* 0x0000002fff097290 */ /* 0x000fe200087fe4ff */
[----:B------:R-:W-:Y:S01]  /*8aa0*/  IMAD.IADD R0, R92, 0x1, R35 ;  /* 0x000000015c007824 */ /* 0x000fe200078e0223 */
[----:B------:R-:W-:Y:S11]  /*8ab0*/  UIADD3 UR4, UPT, UPT, UR10, 0x200, URZ ;  /* 0x000002000a047890 */ /* 0x000ff6000fffe0ff */
[----:B------:R-:W-:Y:S01]  /*8ac0*/  @!UPT UIADD3 URZ, UPT, UPT, URZ, URZ, URZ ;  /* 0x000000fffffff290 */ /* 0x000fe2000fffe0ff */
.L_x_180:
[----:B------:R-:W-:Y:S02]  /*8ad0*/  PLOP3.LUT P1, PT, P1, P0, PT, 0xf2, 0x2f ;  /* 0x00000000002f781c */ /* 0x000fe40000f21e72 */
[----:B------:R-:W-:Y:S01]  /*8ae0*/  @P0 R2UR P1, UR5, R0 ;  /* 0x00000000000502ca */ /* 0x000fe20000020000 */
[----:B------:R-:W-:Y:S07]  /*8af0*/  UMOV UR7, UR36 ;  /* 0x0000002400077c82 */ /* 0x000fee0008000000 */
[----:B------:R-:W-:Y:S05]  /*8b00*/  @P0 PLOP3.LUT P0, PT, P1, PT, PT, 0x80, 0x8 ;  /* 0x000000000008081c */ /* 0x000fea0000f0f070 */
[----:B------:R2:W-:Y:S08]  /*8b10*/  UTMASTG.3D [UR4], [UR8] ;  /* 0x00000004080073b5 */ /* 0x0005f00008010000 */
[----:B--2---:R-:W-:Y:S05]  /*8b20*/  @P0 BRA.U.ANY `(.L_x_180) ;  /* 0xfffffffd00e80947 */ /* 0x004fea000393ffff */
[----:B------:R-:W-:Y:S01]  /*8b30*/  R2UR UR6, R93 ;  /* 0x000000005d0672ca */ /* 0x000fe200000e0000 */
[----:B------:R-:W-:Y:S01]  /*8b40*/  UIADD3 UR4, UPT, UPT, UR10, 0xa00, URZ ;  /* 0x00000a000a047890 */ /* 0x000fe2000fffe0ff */
[----:B------:R-:W-:Y:S01]  /*8b50*/  PLOP3.LUT P0, PT, PT, PT, PT, 0x80, 0x8 ;  /* 0x000000000008781c */ /* 0x000fe20003f0f070 */
[----:B------:R-:W-:Y:S11]  /*8b60*/  VIADD R0, R0, 0x40 ;  /* 0x0000004000007836 */ /* 0x000ff60000000000 */
[----:B------:R-:W-:Y:S01]  /*8b70*/  @!UPT UIADD3 URZ, UPT, UPT, URZ, URZ, URZ ;  /* 0x000000fffffff290 */ /* 0x000fe2000fffe0ff */
.L_x_181:
[----:B------:R-:W-:Y:S02]  /*8b80*/  PLOP3.LUT P1, PT, P1, P0, PT, 0xf2, 0x2f ;  /* 0x00000000002f781c */ /* 0x000fe40000f21e72 */
[----:B------:R-:W-:Y:S01]  /*8b90*/  @P0 R2UR P1, UR5, R0 ;  /* 0x00000000000502ca */ /* 0x000fe20000020000 */
[----:B------:R-:W-:Y:S07]  /*8ba0*/  UMOV UR7, UR36 ;  /* 0x0000002400077c82 */ /* 0x000fee0008000000 */
[----:B------:R-:W-:Y:S05]  /*8bb0*/  @P0 PLOP3.LUT P0, PT, P1, PT, PT, 0x80, 0x8 ;  /* 0x000000000008081c */ /* 0x000fea0000f0f070 */
[----:B------:R2:W-:Y:S08]  /*8bc0*/  UTMASTG.3D [UR4], [UR8] ;  /* 0x00000004080073b5 */ /* 0x0005f00008010000 */
[----:B--2---:R-:W-:Y:S05]  /*8bd0*/  @P0 BRA.U.ANY `(.L_x_181) ;  /* 0xfffffffd00e80947 */ /* 0x004fea000393ffff */
[----:B------:R0:W-:Y:S02]  /*8be0*/  UTMACMDFLUSH ;  /* 0x00000000000079b7 */ /* 0x0001e40000000000 */
.L_x_179:
[----:B------:R-:W-:Y:S05]  /*8bf0*/  BSYNC.RECONVERGENT B0 ;  /* 0x0000000000007941 */ /* 0x000fea0003800200 */
.L_x_178:
[----:B------:R-:W-:Y:S01]  /*8c00*/  UIADD3 UR43, UPT, UPT, UR43, 0x1, URZ ;  /* 0x000000012b2b7890 */ /* 0x000fe2000fffe0ff */
[----:B------:R-:W-:Y:S01]  /*8c10*/  ISETP.NE.AND P0, PT, R109, RZ, PT ;  /* 0x000000ff6d00720c */ /* 0x000fe20003f05270 */
[----:B------:R-:W-:Y:S02]  /*8c20*/  BSSY.RECONVERGENT B0, `(.L_x_182) ;  /* 0x0000007000007945 */ /* 0x000fe40003800200 */
[----:B------:R-:W-:Y:S04]  /*8c30*/  UISETP.NE.AND UP0, UPT, UR43, 0x4, UPT ;  /* 0x000000042b00788c */ /* 0x000fe8000bf05270 */
[----:B------:R-:W-:Y:S02]  /*8c40*/  USEL UR4, URZ, 0x1, UP0 ;  /* 0x00000001ff047887 */ /* 0x000fe40008000000 */
[----:B------:R-:W-:Y:S02]  /*8c50*/  USEL UR43, UR43, URZ, UP0 ;  /* 0x000000ff2b2b7287 */ /* 0x000fe40008000000 */
[----:B------:R-:W-:Y:S02]  /*8c60*/  ULOP3.LUT UR44, UR44, UR4, URZ, 0x3c, !UPT ;  /* 0x000000042c2c7292 */ /* 0x000fe4000f8e3cff */
[----:B------:R-:W-:Y:S10]  /*8c70*/  @P0 BRA `(.L_x_183) ;  /* 0x0000000000040947 */ /* 0x000ff40003800000 */
[----:B------:R-:W-:Y:S04]  /*8c80*/  DEPBAR.LE SB0, 0x1 ;  /* 0x000080400000791a */ /* 0x000fe80000000000 */
.L_x_183:
[----:B------:R-:W-:Y:S05]  /*8c90*/  BSYNC.RECONVERGENT B0 ;  /* 0x0000000000007941 */ /* 0x000fea0003800200 */
.L_x_182:
[----:B------:R-:W-:Y:S01]  /*8ca0*/  BAR.SYNC.DEFER_BLOCKING 0x1, 0x80 ;  /* 0x0042000000007b1d */ /* 0x000fe20000010000 */
[----:B------:R-:W-:Y:S01]  /*8cb0*/  ISETP.NE.AND P3, PT, R113, RZ, PT ;  /* 0x000000ff7100720c */ /* 0x000fe20003f65270 */
[----:B------:R-:W-:Y:S05]  /*8cc0*/  VIADD R98, R98, 0x1 ;  /* 0x0000000162627836 */ /* 0x000fea0000000000 */
[----:B------:R-:W-:Y:S01]  /*8cd0*/  ISETP.GE.U32.AND P0, PT, R98, 0x2, PT ;  /* 0x000000026200780c */ /* 0x000fe20003f06070 */
[----:B------:R-:W-:Y:S11]  /*8ce0*/  BSSY.RECONVERGENT B0, `(.L_x_184) ;  /* 0x000000b000007945 */ /* 0x000ff60003800200 */
[----:B------:R-:W-:Y:S01]  /*8cf0*/  @!UPT UIADD3 URZ, UPT, UPT, URZ, URZ, URZ ;  /* 0x000000fffffff290 */ /* 0x000fe2000fffe0ff */
[----:B------:R-:W-:Y:S05]  /*8d00*/  @!P0 BRA `(.L_x_185) ;  /* 0x0000000000208947 */ /* 0x000fea0003800000 */
[C---:B------:R-:W-:Y:S01]  /*8d10*/  @!P3 LEA R3, R104.reuse, UR41, 0x3 ;  /* 0x000000296803bc11 */ /* 0x040fe2000f8e18ff */
[----:B------:R-:W-:Y:S02]  /*8d20*/  IMAD.U32 R0, RZ, RZ, UR37 ;  /* 0x00000025ff007e24 */ /* 0x000fe4000f8e00ff */
[----:B------:R-:W-:Y:S02]  /*8d30*/  VIADD R104, R104, 0x1 ;  /* 0x0000000168687836 */ /* 0x000fe40000000000 */
[----:B------:R-:W-:Y:S03]  /*8d40*/  @!P3 VIADD R3, R3, 0xf0 ;  /* 0x000000f00303b836 */ /* 0x000fe60000000000 */
[----:B------:R-:W-:Y:S02]  /*8d50*/  ISETP.NE.AND P0, PT, R104, 0x4, PT ;  /* 0x000000046800780c */ /* 0x000fe40003f05270 */
[----:B------:R-:W-:Y:S02]  /*8d60*/  @!P3 PRMT R0, R0, 0x654, R3 ;  /* 0x000006540000b816 */ /* 0x000fe40000000003 */
[----:B------:R-:W-:Y:S02]  /*8d70*/  SEL R104, R104, RZ, P0 ;  /* 0x000000ff68687207 */ /* 0x000fe40000000000 */
[----:B------:R2:W-:Y:S07]  /*8d80*/  @!P3 SYNCS.ARRIVE.TRANS64.RED.A1T0 RZ, [R0+URZ], RZ ;  /* 0x000000ff00ffb9a7 */ /* 0x0005ee00081004ff */
.L_x_185:
[----:B------:R-:W-:Y:S05]  /*8d90*/  BSYNC.RECONVERGENT B0 ;  /* 0x0000000000007941 */ /* 0x000fea0003800200 */
.L_x_184:
[C---:B------:R-:W-:Y:S01]  /*8da0*/  ISETP.EQ.OR P2, PT, R37.reuse, 0x3, P3 ;  /* 0x000000032500780c */ /* 0x040fe20001f42670 */
[----:B------:R-:W-:Y:S01]  /*8db0*/  VIADD R37, R37, 0x1 ;  /* 0x0000000125257836 */ /* 0x000fe20000000000 */
[----:B------:R-:W-:Y:S04]  /*8dc0*/  SEL R99, R99, 0x1, P3 ;  /* 0x0000000163637807 */ /* 0x000fe80001800000 */
[----:B------:R-:W-:Y:S07]  /*8dd0*/  ISETP.NE.AND P0, PT, R37, 0x4, PT ;  /* 0x000000042500780c */ /* 0x000fee0003f05270 */
[----:B------:R-:W-:Y:S02]  /*8de0*/  @!P2 LEA R3, R97, UR41, 0x3 ;  /* 0x000000296103ac11 */ /* 0x000fe4000f8e18ff */
[----:B--2---:R-:W-:Y:S04]  /*8df0*/  @!P2 SHF.L.U32 R0, R100, 0x1f, RZ ;  /* 0x0000001f6400a819 */ /* 0x004fe800000006ff */
[----:B------:R-:W2:Y:S02]  /*8e00*/  @!P2 SYNCS.PHASECHK.TRANS64.TRYWAIT P1, [R3+URZ+0xd0], R0 ;  /* 0x0000d0000300a5a7 */ /* 0x000ea400080211ff */
[----:B--2---:R-:W-:Y:S01]  /*8e10*/  @!P2 SEL R99, RZ, 0x1, !P1 ;  /* 0x00000001ff63a807 */ /* 0x004fe20004800000 */
[----:B------:R-:W-:Y:S06]  /*8e20*/  @P0 BRA `(.L_x_186) ;  /* 0xffffffd800740947 */ /* 0x000fec000383ffff */
[----:B------:R-:W-:Y:S01]  /*8e30*/  ISETP.NE.AND P3, PT, R112, RZ, PT ;  /* 0x000000ff7000720c */ /* 0x000fe20003f65270 */
[----:B------:R-:W-:Y:S01]  /*8e40*/  UIADD3 UR42, UPT, UPT, UR42, 0x4, URZ ;  /* 0x000000042a2a7890 */ /* 0x000fe2000fffe0ff */
[----:B------:R-:W-:Y:S01]  /*8e50*/  ISETP.NE.AND P0, PT, R94, 0x2, PT ;  /* 0x000000025e00780c */ /* 0x000fe20003f05270 */
[----:B------:R-:W-:Y:S02]  /*8e60*/  IMAD.IADD R18, R102, 0x1, R79 ;  /* 0x0000000166127824 */ /* 0x000fe400078e024f */
[----:B------:R-:W-:Y:S01]  /*8e70*/  IMAD.IADD R19, R101, 0x1, R88 ;  /* 0x0000000165137824 */ /* 0x000fe200078e0258 */
[----:B------:R-:W-:Y:S02]  /*8e80*/  SEL R0, RZ, 0x1, P0 ;  /* 0x00000001ff007807 */ /* 0x000fe40000000000 */
[----:B------:R-:W-:Y:S02]  /*8e90*/  SEL R94, R94, RZ, P0 ;  /* 0x000000ff5e5e7207 */ /* 0x000fe40000000000 */
[----:B------:R-:W-:-:S03]  /*8ea0*/  LOP3.LUT R105, R105, R0, RZ, 0x3c, !PT ;  /* 0x0000000069697212 */ /* 0x000fc600078e3cff */
[----:B------:R-:W-:Y:S01]  /*8eb0*/  @P3 R2UR UR36, R103 ;  /* 0x00000000672432ca */ /* 0x000fe200000e0000 */
[----:B------:R-:W-:-:S14]  /*8ec0*/  @P3 BRA `(.L_x_187) ;  /* 0xffffffcc00143947 */ /* 0x000fdc000383ffff */
[----:B------:R-:W-:-:S09]  /*8ed0*/  UISETP.NE.AND UP0, UPT, UR45, URZ, UPT ;  /* 0x000000ff2d00728c */ /* 0x000fd2000bf05270 */
[----:B------:R-:W-:Y:S05]  /*8ee0*/  BRA.U !UP0, `(.L_x_188) ;  /* 0x0000000108487547 */ /* 0x000fea000b800000 */
[----:B------:R-:W2:Y:S02]  /*8ef0*/  LDCU.64 UR4, c[0x0][0x890] ;  /* 0x00011200ff0477ac */ /* 0x000ea40008000a00 */
[----:B--2---:R-:W-:-:S04]  /*8f00*/  UISETP.NE.U32.AND UP0, UPT, UR4, URZ, UPT ;  /* 0x000000ff0400728c */ /* 0x004fc8000bf05070 */
[----:B------:R-:W-:-:S09]  /*8f10*/  UISETP.NE.AND.EX UP0, UPT, UR5, URZ, UPT, UP0 ;  /* 0x000000ff0500728c */ /* 0x000fd2000bf05300 */
[----:B------:R-:W-:Y:S05]  /*8f20*/  BRA.U UP0, `(.L_x_189) ;  /* 0x00000001000c7547 */ /* 0x000fea000b800000 */
[----:B------:R-:W-:-:S13]  /*8f30*/  FSETP.NEU.AND P0, PT, R63, RZ, PT ;  /* 0x000000ff3f00720b */ /* 0x000fda0003f0d000 */
[----:B------:R-:W-:Y:S05]  /*8f40*/  @!P0 EXIT ;  /* 0x000000000000894d */ /* 0x000fea0003800000 */
[----:B------:R-:W-:Y:S05]  /*8f50*/  BRA `(.L_x_188) ;  /* 0x00000000002c7947 */ /* 0x000fea0003800000 */
.L_x_189:
[----:B------:R-:W-:Y:S01]  /*8f60*/  ISETP.NE.AND P0, PT, R90, RZ, PT ;  /* 0x000000ff5a00720c */ /* 0x000fe20003f05270 */
[----:B------:R-:W-:-:S12]  /*8f70*/  BSSY.RECONVERGENT B0, `(.L_x_188) ;  /* 0x0000009000007945 */ /* 0x000fd80003800200 */
[----:B------:R-:W-:Y:S05]  /*8f80*/  @P0 BRA `(.L_x_190) ;  /* 0x0000000000140947 */ /* 0x000fea0003800000 */
[----:B------:R-:W2:Y:S02]  /*8f90*/  LDCU.64 UR4, c[0x0][0x888] ;  /* 0x00011100ff0477ac */ /* 0x000ea40008000a00 */
[----:B--2---:R-:W-:-:S04]  /*8fa0*/  ISETP.NE.U32.AND P0, PT, RZ, UR4, PT ;  /* 0x00000004ff007c0c */ /* 0x004fc8000bf05070 */
[----:B------:R-:W-:-:S13]  /*8fb0*/  ISETP.NE.AND.EX P0, PT, RZ, UR5, PT, P0 ;  /* 0x00000005ff007c0c */ /* 0x000fda000bf05300 */
[----:B------:R-:W-:Y:S05]  /*8fc0*/  @!P0 EXIT ;  /* 0x000000000000894d */ /* 0x000fea0003800000 */
[----:B------:R-:W-:Y:S05]  /*8fd0*/  BRA `(.L_x_191) ;  /* 0x0000000000087947 */ /* 0x000fea0003800000 */
.L_x_190:
[----:B------:R-:W-:-:S13]  /*8fe0*/  FSETP.NEU.AND P0, PT, R63, RZ, PT ;  /* 0x000000ff3f00720b */ /* 0x000fda0003f0d000 */
[----:B------:R-:W-:Y:S05]  /*8ff0*/  @!P0 EXIT ;  /* 0x000000000000894d */ /* 0x000fea0003800000 */
.L_x_191:
[----:B------:R-:W-:Y:S05]  /*9000*/  BSYNC.RECONVERGENT B0 ;  /* 0x0000000000007941 */ /* 0x000fea0003800200 */
.L_x_188:
[----:B------:R-:W-:Y:S01]  /*9010*/  LEA R3, R104, UR41, 0x3 ;  /* 0x0000002968037c11 */ /* 0x000fe2000f8e18ff */
[----:B------:R-:W-:Y:S01]  /*9020*/  IMAD.U32 R0, RZ, RZ, UR37 ;  /* 0x00000025ff007e24 */ /* 0x000fe2000f8e00ff */
[----:B------:R-:W-:-:S04]  /*9030*/  DEPBAR.LE SB0, 0x0 ;  /* 0x000080000000791a */ /* 0x000fc80000000000 */
[----:B------:R-:W-:-:S05]  /*9040*/  VIADD R3, R3, 0xf0 ;  /* 0x000000f003037836 */ /* 0x000fca0000000000 */
[----:B------:R-:W-:-:S04]  /*9050*/  PRMT R0, R0, 0x654, R3 ;  /* 0x0000065400007816 */ /* 0x000fc80000000003 */
[----:B------:R-:W-:Y:S01]  /*9060*/  SYNCS.ARRIVE.TRANS64.RED.A1T0 RZ, [R0+URZ], RZ ;  /* 0x000000ff00ff79a7 */ /* 0x000fe200081004ff */
[----:B------:R-:W-:Y:S05]  /*9070*/  EXIT ;  /* 0x000000000000794d */ /* 0x000fea0003800000 */
.L_x_25:
[----:B--2---:R2:W4:Y:S02]  /*9080*/  SYNCS.PHASECHK.TRANS64.TRYWAIT P0, [R3+URZ+0x190], R2 ;  /* 0x00019002030075a7 */ /* 0x00452400080011ff */
[----:B----4-:R-:W-:Y:S05]  /*9090*/  @!P0 NANOSLEEP.SYNCS 0x989680 ;  /* 0x009896800000895d */ /* 0x010fea0003900000 */
[----:B------:R-:W4:Y:S02]  /*90a0*/  @!P0 SYNCS.PHASECHK.TRANS64 P0, [R3+URZ+0x190], R2 ;  /* 0x00019002030085a7 */ /* 0x000f2400080010ff */
[----:B----4-:R-:W-:Y:S05]  /*90b0*/  @!P0 BRA `(.L_x_25) ;  /* 0xfffffffc00f08947 */ /* 0x010fea000383ffff */
[----:B------:R-:W-:Y:S05]  /*90c0*/  BRA `(.L_x_192) ;  /* 0xffffff88000c7947 */ /* 0x000fea000383ffff */
.L_x_28:
[----:B-1----:R-:W-:-:S07]  /*90d0*/  MOV R2, UR33 ;  /* 0x0000002100027c02 */ /* 0x002fce0008000f00 */
.L_x_193:
[----:B-1----:R1:W2:Y:S02]  /*90e0*/  SYNCS.PHASECHK.TRANS64.TRYWAIT P0, [R2+URZ+0x68], R5 ;  /* 0x00006805020075a7 */ /* 0x0022a400080011ff */
[----:B--2---:R-:W-:Y:S05]  /*90f0*/  @!P0 NANOSLEEP.SYNCS 0x989680 ;  /* 0x009896800000895d */ /* 0x004fea0003900000 */
[----:B------:R-:W2:Y:S02]  /*9100*/  @!P0 SYNCS.PHASECHK.TRANS64 P0, [R2+URZ+0x68], R5 ;  /* 0x00006805020085a7 */ /* 0x000ea400080010ff */
[----:B--2---:R-:W-:Y:S05]  /*9110*/  @!P0 BRA `(.L_x_193) ;  /* 0xfffffffc00f08947 */ /* 0x004fea000383ffff */
[----:B------:R-:W-:Y:S05]  /*9120*/  BRA `(.L_x_27) ;  /* 0xffffff8800707947 */ /* 0x000fea000383ffff */
.L_x_35:
[----:B-1----:R-:W-:-:S07]  /*9130*/  MOV R2, UR17 ;  /* 0x0000001100027c02 */ /* 0x002fce0008000f00 */
.L_x_194:
[----:B-1----:R1:W2:Y:S02]  /*9140*/  SYNCS.PHASECHK.TRANS64.TRYWAIT P0, [R2+URZ+0x68], R5 ;  /* 0x00006805020075a7 */ /* 0x0022a400080011ff */
[----:B--2---:R-:W-:Y:S05]  /*9150*/  @!P0 NANOSLEEP.SYNCS 0x989680 ;  /* 0x009896800000895d */ /* 0x004fea0003900000 */
[----:B------:R-:W2:Y:S02]  /*9160*/  @!P0 SYNCS.PHASECHK.TRANS64 P0, [R2+URZ+0x68], R5 ;  /* 0x00006805020085a7 */ /* 0x000ea400080010ff */
[----:B--2---:R-:W-:Y:S05]  /*9170*/  @!P0 BRA `(.L_x_194) ;  /* 0xfffffffc00f08947 */ /* 0x004fea000383ffff */
[----:B------:R-:W-:Y:S05]  /*9180*/  BRA `(.L_x_34) ;  /* 0xffffff8c002c7947 */ /* 0x000fea000383ffff */
.L_x_40:
[----:B-1----:R1:W2:Y:S02]  /*9190*/  SYNCS.PHASECHK.TRANS64.TRYWAIT P0, [R2+URZ+0x120], R3 ;  /* 0x00012003020075a7 */ /* 0x0022a400080011ff */
[----:B--2---:R-:W-:Y:S05]  /*91a0*/  @!P0 NANOSLEEP.SYNCS 0x989680 ;  /* 0x009896800000895d */ /* 0x004fea0003900000 */
[----:B------:R-:W2:Y:S02]  /*91b0*/  @!P0 SYNCS.PHASECHK.TRANS64 P0, [R2+URZ+0x120], R3 ;  /* 0x00012003020085a7 */ /* 0x000ea400080010ff */
[----:B--2---:R-:W-:Y:S05]  /*91c0*/  @!P0 BRA `(.L_x_40) ;  /* 0xfffffffc00f08947 */ /* 0x004fea000383ffff */
[----:B------:R-:W-:Y:S05]  /*91d0*/  BRA `(.L_x_195) ;  /* 0xffffff8c00cc7947 */ /* 0x000fea000383ffff */
.L_x_44:
[----:B---3--:R-:W-:-:S07]  /*91e0*/  MOV R0, UR4 ;  /* 0x0000000400007c02 */ /* 0x008fce0008000f00 */
.L_x_196:
[----:B-1----:R1:W2:Y:S02]  /*91f0*/  SYNCS.PHASECHK.TRANS64.TRYWAIT P0, [R0+URZ], R3 ;  /* 0x00000003000075a7 */ /* 0x0022a400080011ff */
[----:B--2---:R-:W-:Y:S05]  /*9200*/  @!P0 NANOSLEEP.SYNCS 0x989680 ;  /* 0x009896800000895d */ /* 0x004fea0003900000 */
[----:B------:R-:W2:Y:S02]  /*9210*/  @!P0 SYNCS.PHASECHK.TRANS64 P0, [R0+URZ], R3 ;  /* 0x00000003000085a7 */ /* 0x000ea400080010ff */
[----:B--2---:R-:W-:Y:S05]  /*9220*/  @!P0 BRA `(.L_x_196) ;  /* 0xfffffffc00f08947 */ /* 0x004fea000383ffff */
[----:B------:R-:W-:Y:S05]  /*9230*/  BRA `(.L_x_197) ;  /* 0xffffff94003c7947 */ /* 0x000fea000383ffff */
.L_x_45:
[----:B---3--:R-:W-:-:S07]  /*9240*/  MOV R0, UR4 ;  /* 0x0000000400007c02 */ /* 0x008fce0008000f00 */
.L_x_198:
[----:B-1----:R1:W2:Y:S02]  /*9250*/  SYNCS.PHASECHK.TRANS64.TRYWAIT P0, [R0+URZ], R3 ;  /* 0x00000003000075a7 */ /* 0x0022a400080011ff */
[----:B--2---:R-:W-:Y:S05]  /*9260*/  @!P0 NANOSLEEP.SYNCS 0x989680 ;  /* 0x009896800000895d */ /* 0x004fea0003900000 */
[----:B------:R-:W2:Y:S02]  /*9270*/  @!P0 SYNCS.PHASECHK.TRANS64 P0, [R0+URZ], R3 ;  /* 0x00000003000085a7 */ /* 0x000ea400080010ff */
[----:B--2---:R-:W-:Y:S05]  /*9280*/  @!P0 BRA `(.L_x_198) ;  /* 0xfffffffc00f08947 */ /* 0x004fea000383ffff */
[----:B------:R-:W-:Y:S05]  /*9290*/  BRA `(.L_x_199) ;  /* 0xffffff9400487947 */ /* 0x000fea000383ffff */
.L_x_46:
[----:B---3--:R-:W-:-:S07]  /*92a0*/  MOV R0, UR4 ;  /* 0x0000000400007c02 */ /* 0x008fce0008000f00 */
.L_x_200:
[----:B-1----:R1:W2:Y:S02]  /*92b0*/  SYNCS.PHASECHK.TRANS64.TRYWAIT P0, [R0+URZ], R3 ;  /* 0x00000003000075a7 */ /* 0x0022a400080011ff */
[----:B--2---:R-:W-:Y:S05]  /*92c0*/  @!P0 NANOSLEEP.SYNCS 0x989680 ;  /* 0x009896800000895d */ /* 0x004fea0003900000 */
[----:B------:R-:W2:Y:S02]  /*92d0*/  @!P0 SYNCS.PHASECHK.TRANS64 P0, [R0+URZ], R3 ;  /* 0x00000003000085a7 */ /* 0x000ea400080010ff */
[----:B--2---:R-:W-:Y:S05]  /*92e0*/  @!P0 BRA `(.L_x_200) ;  /* 0xfffffffc00f08947 */ /* 0x004fea000383ffff */
[----:B------:R-:W-:Y:S05]  /*92f0*/  BRA `(.L_x_201) ;  /* 0xffffff9400547947 */ /* 0x000fea000383ffff */
.L_x_47:
[----:B---3--:R-:W-:-:S07]  /*9300*/  MOV R0, UR4 ;  /* 0x0000000400007c02 */ /* 0x008fce0008000f00 */
.L_x_202:
[----:B-1----:R1:W2:Y:S02]  /*9310*/  SYNCS.PHASECHK.TRANS64.TRYWAIT P0, [R0+URZ], R3 ;  /* 0x00000003000075a7 */ /* 0x0022a400080011ff */
[----:B--2---:R-:W-:Y:S05]  /*9320*/  @!P0 NANOSLEEP.SYNCS 0x989680 ;  /* 0x009896800000895d */ /* 0x004fea0003900000 */
[----:B------:R-:W2:Y:S02]  /*9330*/  @!P0 SYNCS.PHASECHK.TRANS64 P0, [R0+URZ], R3 ;  /* 0x00000003000085a7 */ /* 0x000ea400080010ff */
[----:B--2---:R-:W-:Y:S05]  /*9340*/  @!P0 BRA `(.L_x_202) ;  /* 0xfffffffc00f08947 */ /* 0x004fea000383ffff */
[----:B------:R-:W-:Y:S05]  /*9350*/  BRA `(.L_x_203) ;  /* 0xffffff9400607947 */ /* 0x000fea000383ffff */
.L_x_48:
[----:B---3--:R-:W-:-:S07]  /*9360*/  MOV R0, UR4 ;  /* 0x0000000400007c02 */ /* 0x008fce0008000f00 */
.L_x_204:
[----:B-1----:R1:W2:Y:S02]  /*9370*/  SYNCS.PHASECHK.TRANS64.TRYWAIT P0, [R0+URZ], R3 ;  /* 0x00000003000075a7 */ /* 0x0022a400080011ff */
[----:B--2---:R-:W-:Y:S05]  /*9380*/  @!P0 NANOSLEEP.SYNCS 0x989680 ;  /* 0x009896800000895d */ /* 0x004fea0003900000 */
[----:B------:R-:W2:Y:S02]  /*9390*/  @!P0 SYNCS.PHASECHK.TRANS64 P0, [R0+URZ], R3 ;  /* 0x00000003000085a7 */ /* 0x000ea400080010ff */
[----:B--2---:R-:W-:Y:S05]  /*93a0*/  @!P0 BRA `(.L_x_204) ;  /* 0xfffffffc00f08947 */ /* 0x004fea000383ffff */
[----:B------:R-:W-:Y:S05]  /*93b0*/  BRA `(.L_x_205) ;  /* 0xffffff94006c7947 */ /* 0x000fea000383ffff */
.L_x_49:
[----:B---3--:R-:W-:-:S07]  /*93c0*/  MOV R0, UR4 ;  /* 0x0000000400007c02 */ /* 0x008fce0008000f00 */
.L_x_206:
[----:B-1----:R1:W2:Y:S02]  /*93d0*/  SYNCS.PHASECHK.TRANS64.TRYWAIT P0, [R0+URZ], R3 ;  /* 0x00000003000075a7 */ /* 0x0022a400080011ff */
[----:B--2---:R-:W-:Y:S05]  /*93e0*/  @!P0 NANOSLEEP.SYNCS 0x989680 ;  /* 0x009896800000895d */ /* 0x004fea0003900000 */
[----:B------:R-:W2:Y:S02]  /*93f0*/  @!P0 SYNCS.PHASECHK.TRANS64 P0, [R0+URZ], R3 ;  /* 0x00000003000085a7 */ /* 0x000ea400080010ff */
[----:B--2---:R-:W-:Y:S05]  /*9400*/  @!P0 BRA `(.L_x_206) ;  /* 0xfffffffc00f08947 */ /* 0x004fea000383ffff */
[----:B------:R-:W-:Y:S05]  /*9410*/  BRA `(.L_x_207) ;  /* 0xffffff9400787947 */ /* 0x000fea000383ffff */
.L_x_50:
[----:B---3--:R-:W-:-:S07]  /*9420*/  MOV R0, UR4 ;  /* 0x0000000400007c02 */ /* 0x008fce0008000f00 */
.L_x_208:
[----:B-1----:R1:W2:Y:S02]  /*9430*/  SYNCS.PHASECHK.TRANS64.TRYWAIT P0, [R0+URZ], R3 ;  /* 0x00000003000075a7 */ /* 0x0022a400080011ff */
[----:B--2---:R-:W-:Y:S05]  /*9440*/  @!P0 NANOSLEEP.SYNCS 0x989680 ;  /* 0x009896800000895d */ /* 0x004fea0003900000 */
[----:B------:R-:W2:Y:S02]  /*9450*/  @!P0 SYNCS.PHASECHK.TRANS64 P0, [R0+URZ], R3 ;  /* 0x00000003000085a7 */ /* 0x000ea400080010ff */
[----:B--2---:R-:W-:Y:S05]  /*9460*/  @!P0 BRA `(.L_x_208) ;  /* 0xfffffffc00f08947 */ /* 0x004fea000383ffff */
[----:B------:R-:W-:Y:S05]  /*9470*/  BRA `(.L_x_209) ;  /* 0xffffff9400847947 */ /* 0x000fea000383ffff */
.L_x_51:
[----:B---3--:R-:W-:-:S07]  /*9480*/  MOV R0, UR4 ;  /* 0x0000000400007c02 */ /* 0x008fce0008000f00 */
.L_x_210:
[----:B-1----:R1:W2:Y:S02]  /*9490*/  SYNCS.PHASECHK.TRANS64.TRYWAIT P0, [R0+URZ], R3 ;  /* 0x00000003000075a7 */ /* 0x0022a400080011ff */
[----:B--2---:R-:W-:Y:S05]  /*94a0*/  @!P0 NANOSLEEP.SYNCS 0x989680 ;  /* 0x009896800000895d */ /* 0x004fea0003900000 */
[----:B------:R-:W2:Y:S02]  /*94b0*/  @!P0 SYNCS.PHASECHK.TRANS64 P0, [R0+URZ], R3 ;  /* 0x00000003000085a7 */ /* 0x000ea400080010ff */
[----:B--2---:R-:W-:Y:S05]  /*94c0*/  @!P0 BRA `(.L_x_210) ;  /* 0xfffffffc00f08947 */ /* 0x004fea000383ffff */
[----:B------:R-:W-:Y:S05]  /*94d0*/  BRA `(.L_x_211) ;  /* 0xffffff9400907947 */ /* 0x000fea000383ffff */
.L_x_52:
[----:B---3--:R-:W-:-:S07]  /*94e0*/  MOV R0, UR4 ;  /* 0x0000000400007c02 */ /* 0x008fce0008000f00 */
.L_x_212:
[----:B-1----:R1:W2:Y:S02]  /*94f0*/  SYNCS.PHASECHK.TRANS64.TRYWAIT P0, [R0+URZ], R3 ;  /* 0x00000003000075a7 */ /* 0x0022a400080011ff */
[----:B--2---:R-:W-:Y:S05]  /*9500*/  @!P0 NANOSLEEP.SYNCS 0x989680 ;  /* 0x009896800000895d */ /* 0x004fea0003900000 */
[----:B------:R-:W2:Y:S02]  /*9510*/  @!P0 SYNCS.PHASECHK.TRANS64 P0, [R0+URZ], R3 ;  /* 0x00000003000085a7 */ /* 0x000ea400080010ff */
[----:B--2---:R-:W-:Y:S05]  /*9520*/  @!P0 BRA `(.L_x_212) ;  /* 0xfffffffc00f08947 */ /* 0x004fea000383ffff */
[----:B------:R-:W-:Y:S05]  /*9530*/  BRA `(.L_x_213) ;  /* 0xffffff94009c7947 */ /* 0x000fea000383ffff */
.L_x_53:
[----:B---3--:R-:W-:-:S07]  /*9540*/  MOV R0, UR4 ;  /* 0x0000000400007c02 */ /* 0x008fce0008000f00 */
.L_x_214:
[----:B-1----:R1:W2:Y:S02]  /*9550*/  SYNCS.PHASECHK.TRANS64.TRYWAIT P0, [R0+URZ], R3 ;  /* 0x00000003000075a7 */ /* 0x0022a400080011ff */
[----:B--2---:R-:W-:Y:S05]  /*9560*/  @!P0 NANOSLEEP.SYNCS 0x989680 ;  /* 0x009896800000895d */ /* 0x004fea0003900000 */
[----:B------:R-:W2:Y:S02]  /*9570*/  @!P0 SYNCS.PHASECHK.TRANS64 P0, [R0+URZ], R3 ;  /* 0x00000003000085a7 */ /* 0x000ea400080010ff */
[----:B--2---:R-:W-:Y:S05]  /*9580*/  @!P0 BRA `(.L_x_214) ;  /* 0xfffffffc00f08947 */ /* 0x004fea000383ffff */
[----:B------:R-:W-:Y:S05]  /*9590*/  BRA `(.L_x_215) ;  /* 0xffffff9400a87947 */ /* 0x000fea000383ffff */
.L_x_54:
[----:B---3--:R-:W-:-:S07]  /*95a0*/  MOV R0, UR4 ;  /* 0x0000000400007c02 */ /* 0x008fce0008000f00 */
.L_x_216:
[----:B-1----:R1:W2:Y:S02]  /*95b0*/  SYNCS.PHASECHK.TRANS64.TRYWAIT P0, [R0+URZ], R3 ;  /* 0x00000003000075a7 */ /* 0x0022a400080011ff */
[----:B--2---:R-:W-:Y:S05]  /*95c0*/  @!P0 NANOSLEEP.SYNCS 0x989680 ;  /* 0x009896800000895d */ /* 0x004fea0003900000 */
[----:B------:R-:W2:Y:S02]  /*95d0*/  @!P0 SYNCS.PHASECHK.TRANS64 P0, [R0+URZ], R3 ;  /* 0x00000003000085a7 */ /* 0x000ea400080010ff */
[----:B--2---:R-:W-:Y:S05]  /*95e0*/  @!P0 BRA `(.L_x_216) ;  /* 0xfffffffc00f08947 */ /* 0x004fea000383ffff */
[----:B------:R-:W-:Y:S05]  /*95f0*/  BRA `(.L_x_217) ;  /* 0xffffff9400b47947 */ /* 0x000fea000383ffff */
.L_x_55:
[----:B---3--:R-:W-:-:S07]  /*9600*/  MOV R0, UR4 ;  /* 0x0000000400007c02 */ /* 0x008fce0008000f00 */
.L_x_218:
[----:B-1----:R1:W2:Y:S02]  /*9610*/  SYNCS.PHASECHK.TRANS64.TRYWAIT P0, [R0+URZ], R3 ;  /* 0x00000003000075a7 */ /* 0x0022a400080011ff */
[----:B--2---:R-:W-:Y:S05]  /*9620*/  @!P0 NANOSLEEP.SYNCS 0x989680 ;  /* 0x009896800000895d */ /* 0x004fea0003900000 */
[----:B------:R-:W2:Y:S02]  /*9630*/  @!P0 SYNCS.PHASECHK.TRANS64 P0, [R0+URZ], R3 ;  /* 0x00000003000085a7 */ /* 0x000ea400080010ff */
[----:B--2---:R-:W-:Y:S05]  /*9640*/  @!P0 BRA `(.L_x_218) ;  /* 0xfffffffc00f08947 */ /* 0x004fea000383ffff */
[----:B------:R-:W-:Y:S05]  /*9650*/  BRA `(.L_x_219) ;  /* 0xffffff9400c07947 */ /* 0x000fea000383ffff */
.L_x_58:
[----:B-1----:R1:W2:Y:S02]  /*9660*/  SYNCS.PHASECHK.TRANS64.TRYWAIT P0, [R0+URZ+0x180], R5 ;  /* 0x00018005000075a7 */ /* 0x0022a400080011ff */
[----:B--2---:R-:W-:Y:S05]  /*9670*/  @!P0 NANOSLEEP.SYNCS 0x989680 ;  /* 0x009896800000895d */ /* 0x004fea0003900000 */
[----:B------:R-:W2:Y:S02]  /*9680*/  @!P0 SYNCS.PHASECHK.TRANS64 P0, [R0+URZ+0x180], R5 ;  /* 0x00018005000085a7 */ /* 0x000ea400080010ff */
[----:B--2---:R-:W-:Y:S05]  /*9690*/  @!P0 BRA `(.L_x_58) ;  /* 0xfffffffc00f08947 */ /* 0x004fea000383ffff */
[----:B------:R-:W-:Y:S05]  /*96a0*/  BRA `(.L_x_220) ;  /* 0xffffff9800207947 */ /* 0x000fea000383ffff */
.L_x_59:
[----:B------:R-:W-:-:S07]  /*96b0*/  MOV R0, UR5 ;  /* 0x0000000500007c02 */ /* 0x000fce0008000f00 */
.L_x_221:
[----:B-1----:R1:W2:Y:S02]  /*96c0*/  SYNCS.PHASECHK.TRANS64.TRYWAIT P0, [R0+URZ+0x130], R7 ;  /* 0x00013007000075a7 */ /* 0x0022a400080011ff */
[----:B--2---:R-:W-:Y:S05]  /*96d0*/  @!P0 NANOSLEEP.SYNCS 0x989680 ;  /* 0x009896800000895d */ /* 0x004fea0003900000 */
[----:B------:R-:W2:Y:S02]  /*96e0*/  @!P0 SYNCS.PHASECHK.TRANS64 P0, [R0+URZ+0x130], R7 ;  /* 0x00013007000085a7 */ /* 0x000ea400080010ff */
[----:B--2---:R-:W-:Y:S05]  /*96f0*/  @!P0 BRA `(.L_x_221) ;  /* 0xfffffffc00f08947 */ /* 0x004fea000383ffff */
[----:B------:R-:W-:Y:S05]  /*9700*/  BRA `(.L_x_222) ;  /* 0xffffff9800307947 */ /* 0x000fea000383ffff */
.L_x_60:
[----:B-1----:R1:W2:Y:S02]  /*9710*/  SYNCS.PHASECHK.TRANS64.TRYWAIT P1, [R0+URZ+0x120], R5 ;  /* 0x00012005000075a7 */ /* 0x0022a400080211ff */
[----:B--2---:R-:W-:Y:S05]  /*9720*/  @!P1 NANOSLEEP.SYNCS 0x989680 ;  /* 0x009896800000995d */ /* 0x004fea0003900000 */
[----:B------:R-:W2:Y:S02]  /*9730*/  @!P1 SYNCS.PHASECHK.TRANS64 P1, [R0+URZ+0x120], R5 ;  /* 0x00012005000095a7 */ /* 0x000ea400080210ff */
[----:B--2---:R-:W-:Y:S05]  /*9740*/  @!P1 BRA `(.L_x_60) ;  /* 0xfffffffc00f09947 */ /* 0x004fea000383ffff */
[----:B------:R-:W-:Y:S05]  /*9750*/  BRA `(.L_x_223) ;  /* 0xffffff9800607947 */ /* 0x000fea000383ffff */
.L_x_63:
[----:B------:R-:W-:-:S07]  /*9760*/  MOV R0, UR5 ;  /* 0x0000000500007c02 */ /* 0x000fce0008000f00 */
.L_x_224:
[----:B-1----:R1:W2:Y:S02]  /*9770*/  SYNCS.PHASECHK.TRANS64.TRYWAIT P0, [R0+URZ+0x130], R3 ;  /* 0x00013003000075a7 */ /* 0x0022a400080011ff */
[----:B--2---:R-:W-:Y:S05]  /*9780*/  @!P0 NANOSLEEP.SYNCS 0x989680 ;  /* 0x009896800000895d */ /* 0x004fea0003900000 */
[----:B------:R-:W2:Y:S02]  /*9790*/  @!P0 SYNCS.PHASECHK.TRANS64 P0, [R0+URZ+0x130], R3 ;  /* 0x00013003000085a7 */ /* 0x000ea400080010ff */
[----:B--2---:R-:W-:Y:S05]  /*97a0*/  @!P0 BRA `(.L_x_224) ;  /* 0xfffffffc00f08947 */ /* 0x004fea000383ffff */
[----:B------:R-:W-:Y:S05]  /*97b0*/  BRA `(.L_x_62) ;  /* 0xffffff9800b47947 */ /* 0x000fea000383ffff */
.L_x_72:
[----:B-1----:R-:W-:-:S04]  /*97c0*/  MOV R4, UR6 ;  /* 0x0000000600047c02 */ /* 0x002fc80008000f00 */
[----:B------:R1:W2:Y:S03]  /*97d0*/  SYNCS.PHASECHK.TRANS64.TRYWAIT P0, [R4+URZ+0x8], R5 ;  /* 0x00000805040075a7 */ /* 0x0002a600080011ff */
[----:B--2---:R-:W-:Y:S05]  /*97e0*/  @!P0 NANOSLEEP.SYNCS 0x989680 ;  /* 0x009896800000895d */ /* 0x004fea0003900000 */
[----:B------:R-:W2:Y:S02]  /*97f0*/  @!P0 SYNCS.PHASECHK.TRANS64 P0, [R4+URZ+0x8], R5 ;  /* 0x00000805040085a7 */ /* 0x000ea400080010ff */
[----:B--2---:R-:W-:Y:S05]  /*9800*/  @!P0 BRA `(.L_x_72) ;  /* 0xfffffffc00ec8947 */ /* 0x004fea000383ffff */
[----:B------:R-:W-:Y:S05]  /*9810*/  BRA `(.L_x_71) ;  /* 0xffffff9c00687947 */ /* 0x000fea000383ffff */
.L_x_74:
[----:B------:R-:W-:Y:S01]  /*9820*/  BSSY B0, `(.L_x_225) ;  /* 0x0000006000007945 */ /* 0x000fe20003800000 */
[----:B------:R-:W-:-:S07]  /*9830*/  MOV R15, 0xffffffff ;  /* 0xffffffff000f7802 */ /* 0x000fce0000000f00 */
[----:B-1---5:R-:W-:Y:S05]  /*9840*/  WARPSYNC.COLLECTIVE R15, `(.L_x_226) ;  /* 0x000000000f0c7348 */ /* 0x022fea0003c00000 */
[----:B------:R-:W-:Y:S02]  /*9850*/  ELECT P6, UR79, PT ;  /* 0x00000000004f782f */ /* 0x000fe400038c0000 */
[----:B------:R-:W-:Y:S01]  /*9860*/  MOV R14, UR79 ;  /* 0x0000004f000e7c02 */ /* 0x000fe20008000f00 */
[----:B-1---5:R-:W-:Y:S10]  /*9870*/  ENDCOLLECTIVE ;  /* 0x000000000000791b */ /* 0x022ff40003800000 */
.L_x_226:
[----:B------:R-:W-:Y:S05]  /*9880*/  BSYNC B0 ;  /* 0x0000000000007941 */ /* 0x000fea0003800000 */
.L_x_225:
[----:B------:R-:W-:Y:S05]  /*9890*/  BRA `(.L_x_227) ;  /* 0xffffff9c00987947 */ /* 0x000fea000383ffff */
.L_x_76:
[----:B-1----:R-:W-:-:S04]  /*98a0*/  MOV R2, UR6 ;  /* 0x0000000600027c02 */ /* 0x002fc80008000f00 */
[----:B------:R1:W2:Y:S03]  /*98b0*/  SYNCS.PHASECHK.TRANS64.TRYWAIT P0, [R2+URZ+0x8], R3 ;  /* 0x00000803020075a7 */ /* 0x0002a600080011ff */
[----:B--2---:R-:W-:Y:S05]  /*98c0*/  @!P0 NANOSLEEP.SYNCS 0x989680 ;  /* 0x009896800000895d */ /* 0x004fea0003900000 */
[----:B------:R-:W2:Y:S02]  /*98d0*/  @!P0 SYNCS.PHASECHK.TRANS64 P0, [R2+URZ+0x8], R3 ;  /* 0x00000803020085a7 */ /* 0x000ea400080010ff */
[----:B--2---:R-:W-:Y:S05]  /*98e0*/  @!P0 BRA `(.L_x_76) ;  /* 0xfffffffc00ec8947 */ /* 0x004fea000383ffff */
[----:B------:R-:W-:Y:S05]  /*98f0*/  BRA `(.L_x_75) ;  /* 0xffffff9c009c7947 */ /* 0x000fea000383ffff */
.L_x_77:
[----:B-1----:R1:W2:Y:S02]  /*9900*/  SYNCS.PHASECHK.TRANS64.TRYWAIT P0, [R0+URZ+0x120], R5 ;  /* 0x00012005000075a7 */ /* 0x0022a400080011ff */
[----:B--2---:R-:W-:Y:S05]  /*9910*/  @!P0 NANOSLEEP.SYNCS 0x989680 ;  /* 0x009896800000895d */ /* 0x004fea0003900000 */
[----:B------:R-:W2:Y:S02]  /*9920*/  @!P0 SYNCS.PHASECHK.TRANS64 P0, [R0+URZ+0x120], R5 ;  /* 0x00012005000085a7 */ /* 0x000ea400080010ff */
[----:B--2---:R-:W-:Y:S05]  /*9930*/  @!P0 BRA `(.L_x_77) ;  /* 0xfffffffc00f08947 */ /* 0x004fea000383ffff */
[----:B------:R-:W-:Y:S05]  /*9940*/  BRA `(.L_x_228) ;  /* 0xffffffa000887947 */ /* 0x000fea000383ffff */
.L_x_79:
[----:B------:R-:W-:-:S07]  /*9950*/  MOV R0, UR9 ;  /* 0x0000000900007c02 */ /* 0x000fce0008000f00 */
.L_x_229:
[----:B-1----:R1:W2:Y:S02]  /*9960*/  SYNCS.PHASECHK.TRANS64.TRYWAIT P0, [R0+URZ+0x160], R5 ;  /* 0x00016005000075a7 */ /* 0x0022a400080011ff */
[----:B--2---:R-:W-:Y:S05]  /*9970*/  @!P0 NANOSLEEP.SYNCS 0x989680 ;  /* 0x009896800000895d */ /* 0x004fea0003900000 */
[----:B------:R-:W2:Y:S02]  /*9980*/  @!P0 SYNCS.PHASECHK.TRANS64 P0, [R0+URZ+0x160], R5 ;  /* 0x00016005000085a7 */ /* 0x000ea400080010ff */
[----:B--2---:R-:W-:Y:S05]  /*9990*/  @!P0 BRA `(.L_x_229) ;  /* 0xfffffffc00f08947 */ /* 0x004fea000383ffff */
[----:B------:R-:W-:Y:S05]  /*99a0*/  BRA `(.L_x_230) ;  /* 0xffffffa000d47947 */ /* 0x000fea000383ffff */
.L_x_82:
[----:B------:R-:W-:Y:S07]  /*99b0*/  MOV R0, UR8 ;  /* 0x0000000800007c02 */ /* 0x000fee0008000f00 */
.L_x_231:
[----:B-1----:R1:W2:Y:S02]  /*99c0*/  SYNCS.PHASECHK.TRANS64.TRYWAIT P0, [R0+URZ], R5 ;  /* 0x00000005000075a7 */ /* 0x0022a400080011ff */
[----:B--2---:R-:W-:Y:S05]  /*99d0*/  @!P0 NANOSLEEP.SYNCS 0x989680 ;  /* 0x009896800000895d */ /* 0x004fea0003900000 */
[----:B------:R-:W2:Y:S02]  /*99e0*/  @!P0 SYNCS.PHASECHK.TRANS64 P0, [R0+URZ], R5 ;  /* 0x00000005000085a7 */ /* 0x000ea400080010ff */
[----:B--2---:R-:W-:Y:S05]  /*99f0*/  @!P0 BRA `(.L_x_231) ;  /* 0xfffffffc00f08947 */ /* 0x004fea000383ffff */
[----:B------:R-:W-:Y:S05]  /*9a00*/  BRA `(.L_x_81) ;  /* 0xffffffa000e87947 */ /* 0x000fea000383ffff */
.L_x_86:
[----:B-1----:R-:W-:-:S07]  /*9a10*/  MOV R0, UR8 ;  /* 0x0000000800007c02 */ /* 0x002fce0008000f00 */
.L_x_232:
[----:B-1----:R1:W2:Y:S02]  /*9a20*/  SYNCS.PHASECHK.TRANS64.TRYWAIT P0, [R0+URZ], R3 ;  /* 0x00000003000075a7 */ /* 0x0022a400080011ff */
[----:B--2---:R-:W-:Y:S05]  /*9a30*/  @!P0 NANOSLEEP.SYNCS 0x989680 ;  /* 0x009896800000895d */ /* 0x004fea0003900000 */
[----:B------:R-:W2:Y:S02]  /*9a40*/  @!P0 SYNCS.PHASECHK.TRANS64 P0, [R0+URZ], R3 ;  /* 0x00000003000085a7 */ /* 0x000ea400080010ff */
[----:B--2---:R-:W-:Y:S05]  /*9a50*/  @!P0 BRA `(.L_x_232) ;  /* 0xfffffffc00f08947 */ /* 0x004fea000383ffff */
[----:B------:R-:W-:Y:S05]  /*9a60*/  BRA `(.L_x_233) ;  /* 0xffffffa400dc7947 */ /* 0x000fea000383ffff */
.L_x_87:
[----:B------:R-:W-:-:S07]  /*9a70*/  MOV R0, UR8 ;  /* 0x0000000800007c02 */ /* 0x000fce0008000f00 */
.L_x_234:
[----:B-1----:R1:W2:Y:S02]  /*9a80*/  SYNCS.PHASECHK.TRANS64.TRYWAIT P0, [R0+URZ], R3 ;  /* 0x00000003000075a7 */ /* 0x0022a400080011ff */
[----:B--2---:R-:W-:Y:S05]  /*9a90*/  @!P0 NANOSLEEP.SYNCS 0x989680 ;  /* 0x009896800000895d */ /* 0x004fea0003900000 */
[----:B------:R-:W2:Y:S02]  /*9aa0*/  @!P0 SYNCS.PHASECHK.TRANS64 P0, [R0+URZ], R3 ;  /* 0x00000003000085a7 */ /* 0x000ea400080010ff */
[----:B--2---:R-:W-:Y:S05]  /*9ab0*/  @!P0 BRA `(.L_x_234) ;  /* 0xfffffffc00f08947 */ /* 0x004fea000383ffff */
[----:B------:R-:W-:Y:S05]  /*9ac0*/  BRA `(.L_x_235) ;  /* 0xffffffa400e87947 */ /* 0x000fea000383ffff */
.L_x_88:
[----:B------:R-:W-:-:S07]  /*9ad0*/  MOV R0, UR8 ;  /* 0x0000000800007c02 */ /* 0x000fce0008000f00 */
.L_x_236:
[----:B-1----:R1:W2:Y:S02]  /*9ae0*/  SYNCS.PHASECHK.TRANS64.TRYWAIT P0, [R0+URZ], R3 ;  /* 0x00000003000075a7 */ /* 0x0022a400080011ff */
[----:B--2---:R-:W-:Y:S05]  /*9af0*/  @!P0 NANOSLEEP.SYNCS 0x989680 ;  /* 0x009896800000895d */ /* 0x004fea0003900000 */
[----:B------:R-:W2:Y:S02]  /*9b00*/  @!P0 SYNCS.PHASECHK.TRANS64 P0, [R0+URZ], R3 ;  /* 0x00000003000085a7 */ /* 0x000ea400080010ff */
[----:B--2---:R-:W-:Y:S05]  /*9b10*/  @!P0 BRA `(.L_x_236) ;  /* 0xfffffffc00f08947 */ /* 0x004fea000383ffff */
[----:B------:R-:W-:Y:S05]  /*9b20*/  BRA `(.L_x_237) ;  /* 0xffffffa400f47947 */ /* 0x000fea000383ffff */
.L_x_91:
[----:B------:R-:W-:-:S07]  /*9b30*/  MOV R0, UR7 ;  /* 0x0000000700007c02 */ /* 0x000fce0008000f00 */
.L_x_238:
[----:B-1----:R1:W2:Y:S02]  /*9b40*/  SYNCS.PHASECHK.TRANS64.TRYWAIT P1, [R0+URZ+0x1a0], R3 ;  /* 0x0001a003000075a7 */ /* 0x0022a400080211ff */
[----:B--2---:R-:W-:Y:S05]  /*9b50*/  @!P1 NANOSLEEP.SYNCS 0x989680 ;  /* 0x009896800000995d */ /* 0x004fea0003900000 */
[----:B------:R-:W2:Y:S02]  /*9b60*/  @!P1 SYNCS.PHASECHK.TRANS64 P1, [R0+URZ+0x1a0], R3 ;  /* 0x0001a003000095a7 */ /* 0x000ea400080210ff */
[----:B--2---:R-:W-:Y:S05]  /*9b70*/  @!P1 BRA `(.L_x_238) ;  /* 0xfffffffc00f09947 */ /* 0x004fea000383ffff */
[----:B------:R-:W-:Y:S05]  /*9b80*/  BRA `(.L_x_239) ;  /* 0xffffffa800407947 */ /* 0x000fea000383ffff */
.L_x_96:
[----:B--2---:R2:W4:Y:S02]  /*9b90*/  SYNCS.PHASECHK.TRANS64.TRYWAIT P0, [R0+URZ+0x120], R3 ;  /* 0x00012003000075a7 */ /* 0x00452400080011ff */
[----:B----4-:R-:W-:Y:S05]  /*9ba0*/  @!P0 NANOSLEEP.SYNCS 0x989680 ;  /* 0x009896800000895d */ /* 0x010fea0003900000 */
[----:B------:R-:W4:Y:S02]  /*9bb0*/  @!P0 SYNCS.PHASECHK.TRANS64 P0, [R0+URZ+0x120], R3 ;  /* 0x00012003000085a7 */ /* 0x000f2400080010ff */
[----:B----4-:R-:W-:Y:S05]  /*9bc0*/  @!P0 BRA `(.L_x_96) ;  /* 0xfffffffc00f08947 */ /* 0x010fea000383ffff */
[----:B------:R-:W-:Y:S05]  /*9bd0*/  BRA `(.L_x_240) ;  /* 0xffffffac00547947 */ /* 0x000fea000383ffff */
.L_x_99:
[----:B------:R-:W-:Y:S07]  /*9be0*/  MOV R0, UR7 ;  /* 0x0000000700007c02 */ /* 0x000fee0008000f00 */
.L_x_241:
[----:B--2---:R2:W4:Y:S02]  /*9bf0*/  SYNCS.PHASECHK.TRANS64.TRYWAIT P0, [R0+URZ+0x118], R3 ;  /* 0x00011803000075a7 */ /* 0x00452400080011ff */
[----:B----4-:R-:W-:Y:S05]  /*9c00*/  @!P0 NANOSLEEP.SYNCS 0x989680 ;  /* 0x009896800000895d */ /* 0x010fea0003900000 */
[----:B------:R-:W4:Y:S02]  /*9c10*/  @!P0 SYNCS.PHASECHK.TRANS64 P0, [R0+URZ+0x118], R3 ;  /* 0x00011803000085a7 */ /* 0x000f2400080010ff */
[----:B----4-:R-:W-:Y:S05]  /*9c20*/  @!P0 BRA `(.L_x_241) ;  /* 0xfffffffc00f08947 */ /* 0x010fea000383ffff */
[----:B------:R-:W-:Y:S05]  /*9c30*/  BRA `(.L_x_98) ;  /* 0xffffffb000347947 */ /* 0x000fea000383ffff */
.L_x_102:
[----:B------:R-:W-:Y:S07]  /*9c40*/  MOV R3, UR7 ;  /* 0x0000000700037c02 */ /* 0x000fee0008000f00 */
.L_x_242:
[----:B-1----:R1:W2:Y:S02]  /*9c50*/  SYNCS.PHASECHK.TRANS64.TRYWAIT P0, [R3+URZ+0xf0], R12 ;  /* 0x0000f00c030075a7 */ /* 0x0022a400080011ff */
[----:B--2---:R-:W-:Y:S05]  /*9c60*/  @!P0 NANOSLEEP.SYNCS 0x989680 ;  /* 0x009896800000895d */ /* 0x004fea0003900000 */
[----:B------:R-:W2:Y:S02]  /*9c70*/  @!P0 SYNCS.PHASECHK.TRANS64 P0, [R3+URZ+0xf0], R12 ;  /* 0x0000f00c030085a7 */ /* 0x000ea400080010ff */
[----:B--2---:R-:W-:Y:S05]  /*9c80*/  @!P0 BRA `(.L_x_242) ;  /* 0xfffffffc00f08947 */ /* 0x004fea000383ffff */
[----:B------:R-:W-:Y:S05]  /*9c90*/  BRA `(.L_x_243) ;  /* 0xffffffb000ac7947 */ /* 0x000fea000383ffff */
.L_x_103:
[----:B-1----:R-:W-:Y:S07]  /*9ca0*/  MOV R3, UR7 ;  /* 0x0000000700037c02 */ /* 0x002fee0008000f00 */
.L_x_244:
[----:B-1----:R1:W2:Y:S02]  /*9cb0*/  SYNCS.PHASECHK.TRANS64.TRYWAIT P0, [R3+URZ+0xf8], R12 ;  /* 0x0000f80c030075a7 */ /* 0x0022a400080011ff */
[----:B--2---:R-:W-:Y:S05]  /*9cc0*/  @!P0 NANOSLEEP.SYNCS 0x989680 ;  /* 0x009896800000895d */ /* 0x004fea0003900000 */
[----:B------:R-:W2:Y:S02]  /*9cd0*/  @!P0 SYNCS.PHASECHK.TRANS64 P0, [R3+URZ+0xf8], R12 ;  /* 0x0000f80c030085a7 */ /* 0x000ea400080010ff */
[----:B--2---:R-:W-:Y:S05]  /*9ce0*/  @!P0 BRA `(.L_x_244) ;  /* 0xfffffffc00f08947 */ /* 0x004fea000383ffff */
[----:B------:R-:W-:Y:S05]  /*9cf0*/  BRA `(.L_x_245) ;  /* 0xffffffb400087947 */ /* 0x000fea000383ffff */
.L_x_104:
[----:B-1----:R-:W-:Y:S07]  /*9d00*/  MOV R3, UR7 ;  /* 0x0000000700037c02 */ /* 0x002fee0008000f00 */
.L_x_246:
[----:B-1----:R1:W2:Y:S02]  /*9d10*/  SYNCS.PHASECHK.TRANS64.TRYWAIT P0, [R3+URZ+0x100], R12 ;  /* 0x0001000c030075a7 */ /* 0x0022a400080011ff */
[----:B--2---:R-:W-:Y:S05]  /*9d20*/  @!P0 NANOSLEEP.SYNCS 0x989680 ;  /* 0x009896800000895d */ /* 0x004fea0003900000 */
[----:B------:R-:W2:Y:S02]  /*9d30*/  @!P0 SYNCS.PHASECHK.TRANS64 P0, [R3+URZ+0x100], R12 ;  /* 0x0001000c030085a7 */ /* 0x000ea400080010ff */
[----:B--2---:R-:W-:Y:S05]  /*9d40*/  @!P0 BRA `(.L_x_246) ;  /* 0xfffffffc00f08947 */ /* 0x004fea000383ffff */
[----:B------:R-:W-:Y:S05]  /*9d50*/  BRA `(.L_x_247) ;  /* 0xffffffb400647947 */ /* 0x000fea000383ffff */
.L_x_105:
[----:B------:R-:W-:Y:S07]  /*9d60*/  MOV R3, UR7 ;  /* 0x0000000700037c02 */ /* 0x000fee0008000f00 */
.L_x_248:
[----:B-1----:R1:W2:Y:S02]  /*9d70*/  SYNCS.PHASECHK.TRANS64.TRYWAIT P0, [R3+URZ+0x108], R12 ;  /* 0x0001080c030075a7 */ /* 0x0022a400080011ff */
[----:B--2---:R-:W-:Y:S05]  /*9d80*/  @!P0 NANOSLEEP.SYNCS 0x989680 ;  /* 0x009896800000895d */ /* 0x004fea0003900000 */
[----:B------:R-:W2:Y:S02]  /*9d90*/  @!P0 SYNCS.PHASECHK.TRANS64 P0, [R3+URZ+0x108], R12 ;  /* 0x0001080c030085a7 */ /* 0x000ea400080010ff */
[----:B--2---:R-:W-:Y:S05]  /*9da0*/  @!P0 BRA `(.L_x_248) ;  /* 0xfffffffc00f08947 */ /* 0x004fea000383ffff */
[----:B------:R-:W-:Y:S05]  /*9db0*/  BRA `(.L_x_249) ;  /* 0xffffffb800047947 */ /* 0x000fea000383ffff */
.L_x_107:
[----:B------:R-:W-:-:S07]  /*9dc0*/  MOV R0, UR7 ;  /* 0x0000000700007c02 */ /* 0x000fce0008000f00 */
.L_x_250:
[----:B-1----:R1:W4:Y:S02]  /*9dd0*/  SYNCS.PHASECHK.TRANS64.TRYWAIT P0, [R0+URZ+0xf0], R3 ;  /* 0x0000f003000075a7 */ /* 0x00232400080011ff */
[----:B----4-:R-:W-:Y:S05]  /*9de0*/  @!P0 NANOSLEEP.SYNCS 0x989680 ;  /* 0x009896800000895d */ /* 0x010fea0003900000 */
[----:B------:R-:W4:Y:S02]  /*9df0*/  @!P0 SYNCS.PHASECHK.TRANS64 P0, [R0+URZ+0xf0], R3 ;  /* 0x0000f003000085a7 */ /* 0x000f2400080010ff */
[----:B----4-:R-:W-:Y:S05]  /*9e00*/  @!P0 BRA `(.L_x_250) ;  /* 0xfffffffc00f08947 */ /* 0x010fea000383ffff */
[----:B------:R-:W-:Y:S05]  /*9e10*/  BRA `(.L_x_251) ;  /* 0xffffffb8008c7947 */ /* 0x000fea000383ffff */
.L_x_108:
[----:B-1----:R-:W-:-:S07]  /*9e20*/  MOV R0, UR7 ;  /* 0x0000000700007c02 */ /* 0x002fce0008000f00 */
.L_x_252:
[----:B-1----:R1:W4:Y:S02]  /*9e30*/  SYNCS.PHASECHK.TRANS64.TRYWAIT P0, [R0+URZ+0xf8], R3 ;  /* 0x0000f803000075a7 */ /* 0x00232400080011ff */
[----:B----4-:R-:W-:Y:S05]  /*9e40*/  @!P0 NANOSLEEP.SYNCS 0x989680 ;  /* 0x009896800000895d */ /* 0x010fea0003900000 */
[----:B------:R-:W4:Y:S02]  /*9e50*/  @!P0 SYNCS.PHASECHK.TRANS64 P0, [R0+URZ+0xf8], R3 ;  /* 0x0000f803000085a7 */ /* 0x000f2400080010ff */
[----:B----4-:R-:W-:Y:S05]  /*9e60*/  @!P0 BRA `(.L_x_252) ;  /* 0xfffffffc00f08947 */ /* 0x010fea000383ffff */
[----:B------:R-:W-:Y:S05]  /*9e70*/  BRA `(.L_x_253) ;  /* 0xffffffb8007c7947 */ /* 0x000fea000383ffff */
.L_x_109:
[----:B-1----:R-:W-:-:S07]  /*9e80*/  MOV R0, UR7 ;  /* 0x0000000700007c02 */ /* 0x002fce0008000f00 */
.L_x_254:
[----:B-1----:R1:W4:Y:S02]  /*9e90*/  SYNCS.PHASECHK.TRANS64.TRYWAIT P0, [R0+URZ+0x100], R3 ;  /* 0x00010003000075a7 */ /* 0x00232400080011ff */
[----:B----4-:R-:W-:Y:S05]  /*9ea0*/  @!P0 NANOSLEEP.SYNCS 0x989680 ;  /* 0x009896800000895d */ /* 0x010fea0003900000 */
[----:B------:R-:W4:Y:S02]  /*9eb0*/  @!P0 SYNCS.PHASECHK.TRANS64 P0, [R0+URZ+0x100], R3 ;  /* 0x00010003000085a7 */ /* 0x000f2400080010ff */
[----:B----4-:R-:W-:Y:S05]  /*9ec0*/  @!P0 BRA `(.L_x_254) ;  /* 0xfffffffc00f08947 */ /* 0x010fea000383ffff */
[----:B------:R-:W-:Y:S05]  /*9ed0*/  BRA `(.L_x_255) ;  /* 0xffffffb8006c7947 */ /* 0x000fea000383ffff */
.L_x_111:
[----:B-1----:R1:W2:Y:S02]  /*9ee0*/  SYNCS.PHASECHK.TRANS64.TRYWAIT P0, [R0+URZ+0x120], R3 ;  /* 0x00012003000075a7 */ /* 0x0022a400080011ff */
[----:B--2---:R-:W-:Y:S05]  /*9ef0*/  @!P0 NANOSLEEP.SYNCS 0x989680 ;  /* 0x009896800000895d */ /* 0x004fea0003900000 */
[----:B------:R-:W2:Y:S02]  /*9f00*/  @!P0 SYNCS.PHASECHK.TRANS64 P0, [R0+URZ+0x120], R3 ;  /* 0x00012003000085a7 */ /* 0x000ea400080010ff */
[----:B--2---:R-:W-:Y:S05]  /*9f10*/  @!P0 BRA `(.L_x_111) ;  /* 0xfffffffc00f08947 */ /* 0x004fea000383ffff */
[----:B------:R-:W-:Y:S05]  /*9f20*/  BRA `(.L_x_256) ;  /* 0xffffffbc00107947 */ /* 0x000fea000383ffff */
.L_x_125:
[----:B--2---:R2:W3:Y:S02]  /*9f30*/  SYNCS.PHASECHK.TRANS64.TRYWAIT P0, [R3+URZ+0xd0], R0 ;  /* 0x0000d000030075a7 */ /* 0x0044e400080011ff */
[----:B---3--:R-:W-:Y:S05]  /*9f40*/  @!P0 NANOSLEEP.SYNCS 0x989680 ;  /* 0x009896800000895d */ /* 0x008fea0003900000 */
[----:B------:R-:W3:Y:S02]  /*9f50*/  @!P0 SYNCS.PHASECHK.TRANS64 P0, [R3+URZ+0xd0], R0 ;  /* 0x0000d000030085a7 */ /* 0x000ee400080010ff */
[----:B---3--:R-:W-:Y:S05]  /*9f60*/  @!P0 BRA `(.L_x_125) ;  /* 0xfffffffc00f08947 */ /* 0x008fea000383ffff */
[----:B------:R-:W-:Y:S05]  /*9f70*/  BRA `(.L_x_124) ;  /* 0xffffffc800707947 */ /* 0x000fea000383ffff */
.L_x_128:
[----:B--2---:R2:W1:Y:S02]  /*9f80*/  SYNCS.PHASECHK.TRANS64.TRYWAIT P1, [R114+URZ+0x140], R3 ;  /* 0x00014003720075a7 */ /* 0x00446400080211ff */
[----:B-1----:R-:W-:Y:S05]  /*9f90*/  @!P1 NANOSLEEP.SYNCS 0x989680 ;  /* 0x009896800000995d */ /* 0x002fea0003900000 */
[----:B------:R-:W1:Y:S02]  /*9fa0*/  @!P1 SYNCS.PHASECHK.TRANS64 P1, [R114+URZ+0x140], R3 ;  /* 0x00014003720095a7 */ /* 0x000e6400080210ff */
[----:B-1----:R-:W-:Y:S05]  /*9fb0*/  @!P1 BRA `(.L_x_128) ;  /* 0xfffffffc00f09947 */ /* 0x002fea000383ffff */
[----:B------:R-:W-:Y:S05]  /*9fc0*/  BRA `(.L_x_127) ;  /* 0xffffffc800b87947 */ /* 0x000fea000383ffff */
        .weak           $__internal_0_$__cuda_sm10x_tcgen05_guardrail_trap_col_being_dealloced_not_returned_by_alloc
        .type           $__internal_0_$__cuda_sm10x_tcgen05_guardrail_trap_col_being_dealloced_not_returned_by_alloc,@function
        .size           $__internal_0_$__cuda_sm10x_tcgen05_guardrail_trap_col_being_dealloced_not_returned_by_alloc,($__internal_1_$__cuda_sm10x_tcgen05_guardrail_trap_phase_invalid_during_alloc - $__internal_0_$__cuda_sm10x_tcgen05_guardrail_trap_col_being_dealloced_not_returned_by_alloc)
$__internal_0_$__cuda_sm10x_tcgen05_guardrail_trap_col_being_dealloced_not_returned_by_alloc:
[----:B------:R-:W-:Y:S05]  /*9fd0*/  BPT.TRAP 0x1 ;  /* 0x000000040000795c */ /* 0x000fea0000300000 */
[----:B------:R-:W-:-:S04]  /*9fe0*/  HFMA2 R3, -RZ, RZ, 0, 0 ;  /* 0x00000000ff037431 */ /* 0x000fc800000001ff */
[----:B------:R-:W-:Y:S05]  /*9ff0*/  RET.REL.NODEC R2 `(_ZN7cutlass13device_kernelINS_4gemm6kernel13GemmUniversalIN4cute5tupleIJiiiiEEENS1_10collective13CollectiveMmaINS1_35MainloopSm100TmaUmmaWarpSpecializedILi13ELi2ELi4ENS5_IJNS4_1CILi2EEENSA_ILi1EEESC_EEEEENS5_IJNSA_ILi128EEESF_NSA_ILi64EEEEEENS_10bfloat16_tENS5_IJlSC_lEEESI_SJ_NS4_8TiledMMAINS4_8MMA_AtomIJNS4_26SM100_MMA_F16BF16_2x1SM_SSISI_SI_fLi128ELi128ELNS4_4UMMA5MajorE0ELSO_0ELNSN_7ScaleInE0ELSP_0EEEEEENS4_6LayoutINS5_IJSC_SC_SC_EEENS5_IJNSA_ILi0EEESU_SU_EEEEENS5_IJNS4_10UnderscoreESX_SX_EEEEENS4_18SM100_TMA_2SM_LOADENS4_14ComposedLayoutINS4_7SwizzleILi3ELi4ELi3EEENS4_18smem_ptr_flag_bitsILi16EEENSS_INS5_IJNSA_ILi8EEESG_EEENS5_IJSG_SC_EEEEEEEvNS4_8identityES10_S1A_vS1B_EENS_8epilogue10collective18CollectiveEpilogueINS1D_23Sm100TmaWarpSpecializedILi4ELi2ELi16ELb1ELb0EEEJNS5_IJSG_SF_SG_EEENS5_IJNSS_ISG_SC_EENSS_INS5_IJNSA_ILi16EEESB_EEENS5_IJSC_SG_EEEEEEEESI_SJ_SI_SJ_NS1D_6fusion15FusionCallbacksIS1H_NS1P_13LinCombEltActINS1D_6thread4SiLuESI_fSI_fLNS_15FloatRoundStyleE2EEES1I_S1O_JEEENS4_5SM1004TMEM4LOAD26SM100_TMEM_LOAD_32dp32b16xENS4_13SM90_TMA_LOADENS11_INS12_ILi1ELi4ELi3EEES15_NSS_INS5_IJS16_S1K_EEENS5_IJS1K_SC_EEEEEEENS4_39AutoVectorizingCopyWithAssumedAlignmentILi128EEENS4_14SM90_TMA_STOREES26_S28_S28_EEEvvEEEEvNT_6ParamsE) ;  /* 0xffffff6002007950 */ /* 0x000fea0003c3ffff */
        .weak           $__internal_1_$__cuda_sm10x_tcgen05_guardrail_trap_phase_invalid_during_alloc
        .type           $__internal_1_$__cuda_sm10x_tcgen05_guardrail_trap_phase_invalid_during_alloc,@function
        .size           $__internal_1_$__cuda_sm10x_tcgen05_guardrail_trap_phase_invalid_during_alloc,($__internal_2_$__cuda_sm10x_tcgen05_guardrail_trap_unallocated_columns_being_dealloced - $__internal_1_$__cuda_sm10x_tcgen05_guardrail_trap_phase_invalid_during_alloc)
$__internal_1_$__cuda_sm10x_tcgen05_guardrail_trap_phase_invalid_during_alloc:
[----:B------:R-:W-:Y:S05]  /*a000*/  BPT.TRAP 0x1 ;  /* 0x000000040000795c */ /* 0x000fea0000300000 */
[----:B------:R-:W-:-:S04]  /*a010*/  MOV R3, 0x0 ;  /* 0x0000000000037802 */ /* 0x000fc80000000f00 */
[----:B------:R-:W-:Y:S05]  /*a020*/  RET.REL.NODEC R2 `(_ZN7cutlass13device_kernelINS_4gemm6kernel13GemmUniversalIN4cute5tupleIJiiiiEEENS1_10collective13CollectiveMmaINS1_35MainloopSm100TmaUmmaWarpSpecializedILi13ELi2ELi4ENS5_IJNS4_1CILi2EEENSA_ILi1EEESC_EEEEENS5_IJNSA_ILi128EEESF_NSA_ILi64EEEEEENS_10bfloat16_tENS5_IJlSC_lEEESI_SJ_NS4_8TiledMMAINS4_8MMA_AtomIJNS4_26SM100_MMA_F16BF16_2x1SM_SSISI_SI_fLi128ELi128ELNS4_4UMMA5MajorE0ELSO_0ELNSN_7ScaleInE0ELSP_0EEEEEENS4_6LayoutINS5_IJSC_SC_SC_EEENS5_IJNSA_ILi0EEESU_SU_EEEEENS5_IJNS4_10UnderscoreESX_SX_EEEEENS4_18SM100_TMA_2SM_LOADENS4_14ComposedLayoutINS4_7SwizzleILi3ELi4ELi3EEENS4_18smem_ptr_flag_bitsILi16EEENSS_INS5_IJNSA_ILi8EEESG_EEENS5_IJSG_SC_EEEEEEEvNS4_8identityES10_S1A_vS1B_EENS_8epilogue10collective18CollectiveEpilogueINS1D_23Sm100TmaWarpSpecializedILi4ELi2ELi16ELb1ELb0EEEJNS5_IJSG_SF_SG_EEENS5_IJNSS_ISG_SC_EENSS_INS5_IJNSA_ILi16EEESB_EEENS5_IJSC_SG_EEEEEEEESI_SJ_SI_SJ_NS1D_6fusion15FusionCallbacksIS1H_NS1P_13LinCombEltActINS1D_6thread4SiLuESI_fSI_fLNS_15FloatRoundStyleE2EEES1I_S1O_JEEENS4_5SM1004TMEM4LOAD26SM100_TMEM_LOAD_32dp32b16xENS4_13SM90_TMA_LOADENS11_INS12_ILi1ELi4ELi3EEES15_NSS_INS5_IJS16_S1K_EEENS5_IJS1K_SC_EEEEEEENS4_39AutoVectorizingCopyWithAssumedAlignmentILi128EEENS4_14SM90_TMA_STOREES26_S28_S28_EEEvvEEEEvNT_6ParamsE) ;  /* 0xffffff5c02f47950 */ /* 0x000fea0003c3ffff */
        .weak           $__internal_2_$__cuda_sm10x_tcgen05_guardrail_trap_unallocated_columns_being_dealloced
        .type           $__internal_2_$__cuda_sm10x_tcgen05_guardrail_trap_unallocated_columns_being_dealloced,@function
        .size           $__internal_2_$__cuda_sm10x_tcgen05_guardrail_trap_unallocated_columns_being_dealloced,($__internal_3_$__cuda_sm20_rcp_rn_f32_slowpath - $__internal_2_$__cuda_sm10x_tcgen05_guardrail_trap_unallocated_columns_being_dealloced)
$__internal_2_$__cuda_sm10x_tcgen05_guardrail_trap_unallocated_columns_being_dealloced:
[----:B------:R-:W-:Y:S05]  /*a030*/  BPT.TRAP 0x1 ;  /* 0x000000040000795c */ /* 0x000fea0000300000 */
[----:B------:R-:W-:-:S04]  /*a040*/  HFMA2 R3, -RZ, RZ, 0, 0 ;  /* 0x00000000ff037431 */ /* 0x000fc800000001ff */
[----:B------:R-:W-:Y:S05]  /*a050*/  RET.REL.NODEC R2 `(_ZN7cutlass13device_kernelINS_4gemm6kernel13GemmUniversalIN4cute5tupleIJiiiiEEENS1_10collective13CollectiveMmaINS1_35MainloopSm100TmaUmmaWarpSpecializedILi13ELi2ELi4ENS5_IJNS4_1CILi2EEENSA_ILi1EEESC_EEEEENS5_IJNSA_ILi128EEESF_NSA_ILi64EEEEEENS_10bfloat16_tENS5_IJlSC_lEEESI_SJ_NS4_8TiledMMAINS4_8MMA_AtomIJNS4_26SM100_MMA_F16BF16_2x1SM_SSISI_SI_fLi128ELi128ELNS4_4UMMA5MajorE0ELSO_0ELNSN_7ScaleInE0ELSP_0EEEEEENS4_6LayoutINS5_IJSC_SC_SC_EEENS5_IJNSA_ILi0EEESU_SU_EEEEENS5_IJNS4_10UnderscoreESX_SX_EEEEENS4_18SM100_TMA_2SM_LOADENS4_14ComposedLayoutINS4_7SwizzleILi3ELi4ELi3EEENS4_18smem_ptr_flag_bitsILi16EEENSS_INS5_IJNSA_ILi8EEESG_EEENS5_IJSG_SC_EEEEEEEvNS4_8identityES10_S1A_vS1B_EENS_8epilogue10collective18CollectiveEpilogueINS1D_23Sm100TmaWarpSpecializedILi4ELi2ELi16ELb1ELb0EEEJNS5_IJSG_SF_SG_EEENS5_IJNSS_ISG_SC_EENSS_INS5_IJNSA_ILi16EEESB_EEENS5_IJSC_SG_EEEEEEEESI_SJ_SI_SJ_NS1D_6fusion15FusionCallbacksIS1H_NS1P_13LinCombEltActINS1D_6thread4SiLuESI_fSI_fLNS_15FloatRoundStyleE2EEES1I_S1O_JEEENS4_5SM1004TMEM4LOAD26SM100_TMEM_LOAD_32dp32b16xENS4_13SM90_TMA_LOADENS11_INS12_ILi1ELi4ELi3EEES15_NSS_INS5_IJS16_S1K_EEENS5_IJS1K_SC_EEEEEEENS4_39AutoVectorizingCopyWithAssumedAlignmentILi128EEENS4_14SM90_TMA_STOREES26_S28_S28_EEEvvEEEEvNT_6ParamsE) ;  /* 0xffffff5c02e87950 */ /* 0x000fea0003c3ffff */
        .weak           $__internal_3_$__cuda_sm20_rcp_rn_f32_slowpath
        .type           $__internal_3_$__cuda_sm20_rcp_rn_f32_slowpath,@function
        .size           $__internal_3_$__cuda_sm20_rcp_rn_f32_slowpath,(.L_x_262 - $__internal_3_$__cuda_sm20_rcp_rn_f32_slowpath)
$__internal_3_$__cuda_sm20_rcp_rn_f32_slowpath:
[----:B------:R-:W-:Y:S01]  /*a060*/  IMAD.SHL.U32 R33, R59, 0x2, RZ ;  /* 0x000000023b217824 */ /* 0x000fe200078e00ff */
[----:B------:R-:W-:Y:S04]  /*a070*/  BSSY.RECONVERGENT B0, `(.L_x_257) ;  /* 0x0000030000007945 */ /* 0x000fe80003800200 */
[----:B------:R-:W-:-:S04]  /*a080*/  SHF.R.U32.HI R33, RZ, 0x18, R33 ;  /* 0x00000018ff217819 */ /* 0x000fc80000011621 */
[----:B------:R-:W-:-:S13]  /*a090*/  ISETP.NE.U32.AND P0, PT, R33, RZ, PT ;  /* 0x000000ff2100720c */ /* 0x000fda0003f05070 */
[----:B------:R-:W-:Y:S05]  /*a0a0*/  @P0 BRA `(.L_x_258) ;  /* 0x0000000000280947 */ /* 0x000fea0003800000 */
[----:B------:R-:W-:-:S04]  /*a0b0*/  SHF.L.U32 R32, R59, 0x1, RZ ;  /* 0x000000013b207819 */ /* 0x000fc800000006ff */
[----:B------:R-:W-:-:S13]  /*a0c0*/  ISETP.NE.AND P0, PT, R32, RZ, PT ;  /* 0x000000ff2000720c */ /* 0x000fda0003f05270 */
[----:B------:R-:W-:Y:S01]  /*a0d0*/  @P0 FFMA R33, R59, 1.84467440737095516160e+19, RZ ;  /* 0x5f8000003b210823 */ /* 0x000fe200000000ff */
[----:B------:R-:W-:Y:S08]  /*a0e0*/  @!P0 MUFU.RCP R53, R59 ;  /* 0x0000003b00358308 */ /* 0x000ff00000001000 */
[----:B------:R-:W1:Y:S02]  /*a0f0*/  @P0 MUFU.RCP R32, R33 ;  /* 0x0000002100200308 */ /* 0x000e640000001000 */
[----:B-1----:R-:W-:-:S04]  /*a100*/  @P0 FFMA R55, R33, R32, -1 ;  /* 0xbf80000021370423 */ /* 0x002fc80000000020 */
[----:B------:R-:W-:-:S04]  /*a110*/  @P0 FADD.FTZ R55, -R55, -RZ ;  /* 0x800000ff37370221 */ /* 0x000fc80000010100 */
[----:B------:R-:W-:-:S04]  /*a120*/  @P0 FFMA R55, R32, R55, R32 ;  /* 0x0000003720370223 */ /* 0x000fc80000000020 */
[----:B------:R-:W-:Y:S01]  /*a130*/  @P0 FFMA R53, R55, 1.84467440737095516160e+19, RZ ;  /* 0x5f80000037350823 */ /* 0x000fe200000000ff */
[----:B------:R-:W-:Y:S05]  /*a140*/  BRA `(.L_x_259) ;  /* 0x0000000000887947 */ /* 0x000fea0003800000 */
.L_x_258:
[----:B------:R-:W-:-:S04]  /*a150*/  IADD3 R32, PT, PT, R33, -0xfd, RZ ;  /* 0xffffff0321207810 */ /* 0x000fc80007ffe0ff */
[----:B------:R-:W-:-:S13]  /*a160*/  ISETP.GT.U32.AND P0, PT, R32, 0x1, PT ;  /* 0x000000012000780c */ /* 0x000fda0003f04070 */
[----:B------:R-:W-:Y:S05]  /*a170*/  @P0 BRA `(.L_x_260) ;  /* 0x0000000000780947 */ /* 0x000fea0003800000 */
[----:B------:R-:W-:Y:S01]  /*a180*/  LOP3.LUT R60, R59, 0x7fffff, RZ, 0xc0, !PT ;  /* 0x007fffff3b3c7812 */ /* 0x000fe200078ec0ff */
[----:B------:R-:W-:-:S03]  /*a190*/  IMAD.MOV.U32 R53, RZ, RZ, 0x3 ;  /* 0x00000003ff357424 */ /* 0x000fc600078e00ff */
[----:B------:R-:W-:Y:S02]  /*a1a0*/  LOP3.LUT R60, R60, 0x3f800000, RZ, 0xfc, !PT ;  /* 0x3f8000003c3c7812 */ /* 0x000fe400078efcff */
[----:B------:R-:W-:Y:S02]  /*a1b0*/  SHF.L.U32 R53, R53, R32, RZ ;  /* 0x0000002035357219 */ /* 0x000fe400000006ff */
[----:B------:R-:W1:Y:S02]  /*a1c0*/  MUFU.RCP R55, R60 ;  /* 0x0000003c00377308 */ /* 0x000e640000001000 */
[----:B-1----:R-:W-:-:S04]  /*a1d0*/  FFMA R54, R60, R55, -1 ;  /* 0xbf8000003c367423 */ /* 0x002fc80000000037 */
[----:B------:R-:W-:-:S04]  /*a1e0*/  FADD.FTZ R54, -R54, -RZ ;  /* 0x800000ff36367221 */ /* 0x000fc80000010100 */
[CCC-:B------:R-:W-:Y:S01]  /*a1f0*/  FFMA.RM R65, R55.reuse, R54.reuse, R55.reuse ;  /* 0x0000003637417223 */ /* 0x1c0fe20000004037 */
[----:B------:R-:W-:-:S04]  /*a200*/  FFMA.RP R54, R55, R54, R55 ;  /* 0x0000003637367223 */ /* 0x000fc80000008037 */
[C---:B------:R-:W-:Y:S02]  /*a210*/  LOP3.LUT R55, R65.reuse, 0x7fffff, RZ, 0xc0, !PT ;  /* 0x007fffff41377812 */ /* 0x040fe400078ec0ff */
[----:B------:R-:W-:Y:S02]  /*a220*/  FSETP.NEU.FTZ.AND P0, PT, R65, R54, PT ;  /* 0x000000364100720b */ /* 0x000fe40003f1d000 */
[----:B------:R-:W-:Y:S02]  /*a230*/  LOP3.LUT R55, R55, 0x800000, RZ, 0xfc, !PT ;  /* 0x0080000037377812 */ /* 0x000fe400078efcff */
[----:B------:R-:W-:Y:S02]  /*a240*/  SEL R54, RZ, 0xffffffff, !P0 ;  /* 0xffffffffff367807 */ /* 0x000fe40004000000 */
[----:B------:R-:W-:-:S03]  /*a250*/  LOP3.LUT R53, R53, R55, RZ, 0xc0, !PT ;  /* 0x0000003735357212 */ /* 0x000fc600078ec0ff */
[----:B------:R-:W-:Y:S01]  /*a260*/  IMAD.MOV R54, RZ, RZ, -R54 ;  /* 0x000000ffff367224 */ /* 0x000fe200078e0a36 */
[----:B------:R-:W-:-:S04]  /*a270*/  SHF.R.U32.HI R53, RZ, R32, R53 ;  /* 0x00000020ff357219 */ /* 0x000fc80000011635 */
[----:B------:R-:W-:Y:S02]  /*a280*/  LOP3.LUT P1, RZ, R54, R32, R55, 0xf8, !PT ;  /* 0x0000002036ff7212 */ /* 0x000fe4000782f837 */
[C---:B------:R-:W-:Y:S02]  /*a290*/  LOP3.LUT P2, RZ, R53.reuse, 0x1, RZ, 0xc0, !PT ;  /* 0x0000000135ff7812 */ /* 0x040fe4000784c0ff */
[----:B------:R-:W-:-:S04]  /*a2a0*/  LOP3.LUT P0, RZ, R53, 0x2, RZ, 0xc0, !PT ;  /* 0x0000000235ff7812 */ /* 0x000fc8000780c0ff */
[----:B------:R-:W-:-:S04]  /*a2b0*/  PLOP3.LUT P0, PT, P2, P1, P0, 0xe0, 0x0 ;  /* 0x000000000000781c */ /* 0x000fc80001703c00 */
[----:B------:R-:W-:Y:S02]  /*a2c0*/  SEL R32, RZ, 0x1, !P0 ;  /* 0x00000001ff207807 */ /* 0x000fe40004000000 */
[----:B------:R-:W-:-:S03]  /*a2d0*/  LOP3.LUT P0, RZ, R59, 0x7fffff, RZ, 0xc0, !PT ;  /* 0x007fffff3bff7812 */ /* 0x000fc6000780c0ff */
[----:B------:R-:W-:-:S05]  /*a2e0*/  IMAD.MOV R32, RZ, RZ, -R32 ;  /* 0x000000ffff207224 */ /* 0x000fca00078e0a20 */
[----:B------:R-:W-:Y:S01]  /*a2f0*/  ISETP.GE.AND P1, PT, R32, RZ, PT ;  /* 0x000000ff2000720c */ /* 0x000fe20003f26270 */
[----:B------:R-:W-:-:S05]  /*a300*/  VIADD R32, R33, 0xffffff04 ;  /* 0xffffff0421207836 */ /* 0x000fca0000000000 */
[----:B------:R-:W-:-:S07]  /*a310*/  SHF.R.U32.HI R32, RZ, R32, R55 ;  /* 0x00000020ff207219 */ /* 0x000fce0000011637 */
[----:B------:R-:W-:-:S04]  /*a320*/  @!P1 VIADD R32, R32, 0x1 ;  /* 0x0000000120209836 */ /* 0x000fc80000000000 */
[----:B------:R-:W-:-:S05]  /*a330*/  @!P0 IMAD.SHL.U32 R32, R32, 0x2, RZ ;  /* 0x0000000220208824 */ /* 0x000fca00078e00ff */
[----:B------:R-:W-:Y:S01]  /*a340*/  LOP3.LUT R53, R32, 0x80000000, R59, 0xf8, !PT ;  /* 0x8000000020357812 */ /* 0x000fe200078ef83b */
[----:B------:R-:W-:Y:S05]  /*a350*/  BRA `(.L_x_259) ;  /* 0x0000000000047947 */ /* 0x000fea0003800000 */
.L_x_260:
[----:B------:R1:W2:Y:S02]  /*a360*/  MUFU.RCP R53, R59 ;  /* 0x0000003b00357308 */ /* 0x0002a40000001000 */
.L_x_259:
[----:B------:R-:W-:Y:S05]  /*a370*/  BSYNC.RECONVERGENT B0 ;  /* 0x0000000000007941 */ /* 0x000fea0003800200 */
.L_x_257:
[----:B--2---:R-:W-:Y:S01]  /*a380*/  MOV R32, R53 ;  /* 0x0000003500207202 */ /* 0x004fe20000000f00 */
[----:B------:R-:W-:-:S04]  /*a390*/  HFMA2 R53, -RZ, RZ, 0, 0 ;  /* 0x00000000ff357431 */ /* 0x000fc800000001ff */
[----:B-1----:R-:W-:Y:S05]  /*a3a0*/  RET.REL.NODEC R52 `(_ZN7cutlass13device_kernelINS_4gemm6kernel13GemmUniversalIN4cute5tupleIJiiiiEEENS1_10collective13CollectiveMmaINS1_35MainloopSm100TmaUmmaWarpSpecializedILi13ELi2ELi4ENS5_IJNS4_1CILi2EEENSA_ILi1EEESC_EEEEENS5_IJNSA_ILi128EEESF_NSA_ILi64EEEEEENS_10bfloat16_tENS5_IJlSC_lEEESI_SJ_NS4_8TiledMMAINS4_8MMA_AtomIJNS4_26SM100_MMA_F16BF16_2x1SM_SSISI_SI_fLi128ELi128ELNS4_4UMMA5MajorE0ELSO_0ELNSN_7ScaleInE0ELSP_0EEEEEENS4_6LayoutINS5_IJSC_SC_SC_EEENS5_IJNSA_ILi0EEESU_SU_EEEEENS5_IJNS4_10UnderscoreESX_SX_EEEEENS4_18SM100_TMA_2SM_LOADENS4_14ComposedLayoutINS4_7SwizzleILi3ELi4ELi3EEENS4_18smem_ptr_flag_bitsILi16EEENSS_INS5_IJNSA_ILi8EEESG_EEENS5_IJSG_SC_EEEEEEEvNS4_8identityES10_S1A_vS1B_EENS_8epilogue10collective18CollectiveEpilogueINS1D_23Sm100TmaWarpSpecializedILi4ELi2ELi16ELb1ELb0EEEJNS5_IJSG_SF_SG_EEENS5_IJNSS_ISG_SC_EENSS_INS5_IJNSA_ILi16EEESB_EEENS5_IJSC_SG_EEEEEEEESI_SJ_SI_SJ_NS1D_6fusion15FusionCallbacksIS1H_NS1P_13LinCombEltActINS1D_6thread4SiLuESI_fSI_fLNS_15FloatRoundStyleE2EEES1I_S1O_JEEENS4_5SM1004TMEM4LOAD26SM100_TMEM_LOAD_32dp32b16xENS4_13SM90_TMA_LOADENS11_INS12_ILi1ELi4ELi3EEES15_NSS_INS5_IJS16_S1K_EEENS5_IJS1K_SC_EEEEEEENS4_39AutoVectorizingCopyWithAssumedAlignmentILi128EEENS4_14SM90_TMA_STOREES26_S28_S28_EEEvvEEEEvNT_6ParamsE) ;  /* 0xffffff5c34147950 */ /* 0x002fea0003c3ffff */
.L_x_261:
[----:B------:R-:W-:-:S00]  /*a3b0*/  BRA `(.L_x_261) ;  /* 0xfffffffc00fc7947 */ /* 0x000fc0000383ffff */
[----:B------:R-:W-:-:S00]  /*a3c0*/  NOP ;  /* 0x0000000000007918 */ /* 0x000fc00000000000 */
        /* <DEDUP_REMOVED lines=11> */
.L_x_262:


//--------------------- .nv.global.init           --------------------------
	.section	.nv.global.init,"aw",@progbits
.nv.global.init:
	.type		$str$27,@object
	.size		$str$27,($str$28 - $str$27)
$str$27:
        /*0000*/ 	.byte	0x28, 0x61, 0x64, 0x64, 0x72, 0x65, 0x73, 0x73, 0x20, 0x26, 0x20, 0x6d, 0x61, 0x73, 0x6b, 0x29
        /*0010*/ 	.byte	0x20, 0x3d, 0x3d, 0x20, 0x30, 0x00
	.type		$str$28,@object
	.size		$str$28,($str$26 - $str$28)
$str$28:
        /*0016*/ 	.byte	0x2f, 0x74, 0x6d, 0x70, 0x2f, 0x63, 0x75, 0x74, 0x6c, 0x61, 0x73, 0x73, 0x5f, 0x73, 0x77, 0x65
        /*0026*/ 	.byte	0x65, 0x70, 0x5f, 0x73, 0x72, 0x63, 0x2f, 0x69, 0x6e, 0x63, 0x6c, 0x75, 0x64, 0x65, 0x2f, 0x63
        /*0036*/ 	.byte	0x75, 0x74, 0x65, 0x2f, 0x70, 0x6f, 0x69, 0x6e, 0x74, 0x65, 0x72, 0x5f, 0x66, 0x6c, 0x61, 0x67
        /*0046*/ 	.byte	0x67, 0x65, 0x64, 0x2e, 0x68, 0x70, 0x70, 0x00
	.type		$str$26,@object
	.size		$str$26,($str$25 - $str$26)
$str$26:
        /*004e*/ 	.byte	0x2f, 0x74, 0x6d, 0x70, 0x2f, 0x63, 0x75, 0x74, 0x6c, 0x61, 0x73, 0x73, 0x5f, 0x73, 0x77, 0x65
        /*005e*/ 	.byte	0x65, 0x70, 0x5f, 0x73, 0x72, 0x63, 0x2f, 0x69, 0x6e, 0x63, 0x6c, 0x75, 0x64, 0x65, 0x2f, 0x63
        /*006e*/ 	.byte	0x75, 0x74, 0x65, 0x2f, 0x61, 0x74, 0x6f, 0x6d, 0x2f, 0x63, 0x6f, 0x70, 0x79, 0x5f, 0x74, 0x72
        /*007e*/ 	.byte	0x61, 0x69, 0x74, 0x73, 0x5f, 0x73, 0x6d, 0x31, 0x30, 0x30, 0x2e, 0x68, 0x70, 0x70, 0x00
	.type		$str$25,@object
	.size		$str$25,(__unnamed_1 - $str$25)
$str$25:
        /*008d*/ 	.byte	0x28, 0x28, 0x75, 0x69, 0x6e, 0x74, 0x33, 0x32, 0x5f, 0x74, 0x28, 0x74, 0x68, 0x72, 0x65, 0x61
        /*009d*/ 	.byte	0x64, 0x49, 0x64, 0x78, 0x2e, 0x78, 0x29, 0x20, 0x2f, 0x20, 0x33, 0x32, 0x29, 0x20, 0x25, 0x20
        /*00ad*/ 	.byte	0x34, 0x29, 0x20, 0x3d, 0x3d, 0x20, 0x28, 0x28, 0x28, 0x74, 0x6d, 0x65, 0x6d, 0x5f, 0x61, 0x64
        /*00bd*/ 	.byte	0x64, 0x72, 0x20, 0x3e, 0x3e, 0x20, 0x31, 0x36, 0x29, 0x20, 0x2f, 0x20, 0x33, 0x32, 0x29, 0x20
        /*00cd*/ 	.byte	0x25, 0x20, 0x34, 0x29, 0x00
	.type		__unnamed_1,@object
	.size		__unnamed_1,(__unnamed_2 - __unnamed_1)
__unnamed_1:
        /*00d2*/ 	.byte	0x61, 0x75, 0x74, 0x6f, 0x20, 0x63, 0x75, 0x74, 0x65, 0x3a, 0x3a, 0x61, 0x73, 0x5f, 0x70, 0x6f
        /* <DEDUP_REMOVED lines=24> */
        /*0262*/ 	.byte	0x43, 0x3c, 0x32, 0x30, 0x34, 0x38, 0x3e, 0x3e, 0x3e, 0x3e, 0x5d, 0x00
	.type		__unnamed_2,@object
	.size		__unnamed_2,(.L_2 - __unnamed_2)
__unnamed_2:
        /* <DEDUP_REMOVED lines=40> */
        /*04ee*/ 	.byte	0x3a, 0x3a, 0x43, 0x3c, 0x30, 0x3e, 0x3e, 0x3e, 0x3e, 0x5d, 0x00
.L_2:


//--------------------- .nv.shared._ZN7cutlass13device_kernelINS_4gemm6kernel13GemmUniversalIN4cute5tupleIJiiiiEEENS1_10collective13CollectiveMmaINS1_35MainloopSm100TmaUmmaWarpSpecializedILi13ELi2ELi4ENS5_IJNS4_1CILi2EEENSA_ILi1EEESC_EEEEENS5_IJNSA_ILi128EEESF_NSA_ILi64EEEEEENS_10bfloat16_tENS5_IJlSC_lEEESI_SJ_NS4_8TiledMMAINS4_8MMA_AtomIJNS4_26SM100_MMA_F16BF16_2x1SM_SSISI_SI_fLi128ELi128ELNS4_4UMMA5MajorE0ELSO_0ELNSN_7ScaleInE0ELSP_0EEEEEENS4_6LayoutINS5_IJSC_SC_SC_EEENS5_IJNSA_ILi0EEESU_SU_EEEEENS5_IJNS4_10UnderscoreESX_SX_EEEEENS4_18SM100_TMA_2SM_LOADENS4_14ComposedLayoutINS4_7SwizzleILi3ELi4ELi3EEENS4_18smem_ptr_flag_bitsILi16EEENSS_INS5_IJNSA_ILi8EEESG_EEENS5_IJSG_SC_EEEEEEEvNS4_8identityES10_S1A_vS1B_EENS_8epilogue10collective18CollectiveEpilogueINS1D_23Sm100TmaWarpSpecializedILi4ELi2ELi16ELb1ELb0EEEJNS5_IJSG_SF_SG_EEENS5_IJNSS_ISG_SC_EENSS_INS5_IJNSA_ILi16EEESB_EEENS5_IJSC_SG_EEEEEEEESI_SJ_SI_SJ_NS1D_6fusion15FusionCallbacksIS1H_NS1P_13LinCombEltActINS1D_6thread4SiLuESI_fSI_fLNS_15FloatRoundStyleE2EEES1I_S1O_JEEENS4_5SM1004TMEM4LOAD26SM100_TMEM_LOAD_32dp32b16xENS4_13SM90_TMA_LOADENS11_INS12_ILi1ELi4ELi3EEES15_NSS_INS5_IJS16_S1K_EEENS5_IJS1K_SC_EEEEEEENS4_39AutoVectorizingCopyWithAssumedAlignmentILi128EEENS4_14SM90_TMA_STOREES26_S28_S28_EEEvvEEEEvNT_6ParamsE --------------------------
	.section	.nv.shared._ZN7cutlass13device_kernelINS_4gemm6kernel13GemmUniversalIN4cute5tupleIJiiiiEEENS1_10collective13CollectiveMmaINS1_35MainloopSm100TmaUmmaWarpSpecializedILi13ELi2ELi4ENS5_IJNS4_1CILi2EEENSA_ILi1EEESC_EEEEENS5_IJNSA_ILi128EEESF_NSA_ILi64EEEEEENS_10bfloat16_tENS5_IJlSC_lEEESI_SJ_NS4_8TiledMMAINS4_8MMA_AtomIJNS4_26SM100_MMA_F16BF16_2x1SM_SSISI_SI_fLi128ELi128ELNS4_4UMMA5MajorE0ELSO_0ELNSN_7ScaleInE0ELSP_0EEEEEENS4_6LayoutINS5_IJSC_SC_SC_EEENS5_IJNSA_ILi0EEESU_SU_EEEEENS5_IJNS4_10UnderscoreESX_SX_EEEEENS4_18SM100_TMA_2SM_LOADENS4_14ComposedLayoutINS4_7SwizzleILi3ELi4ELi3EEENS4_18smem_ptr_flag_bitsILi16EEENSS_INS5_IJNSA_ILi8EEESG_EEENS5_IJSG_SC_EEEEEEEvNS4_8identityES10_S1A_vS1B_EENS_8epilogue10collective18CollectiveEpilogueINS1D_23Sm100TmaWarpSpecializedILi4ELi2ELi16ELb1ELb0EEEJNS5_IJSG_SF_SG_EEENS5_IJNSS_ISG_SC_EENSS_INS5_IJNSA_ILi16EEESB_EEENS5_IJSC_SG_EEEEEEEESI_SJ_SI_SJ_NS1D_6fusion15FusionCallbacksIS1H_NS1P_13LinCombEltActINS1D_6thread4SiLuESI_fSI_fLNS_15FloatRoundStyleE2EEES1I_S1O_JEEENS4_5SM1004TMEM4LOAD26SM100_TMEM_LOAD_32dp32b16xENS4_13SM90_TMA_LOADENS11_INS12_ILi1ELi4ELi3EEES15_NSS_INS5_IJS16_S1K_EEENS5_IJS1K_SC_EEEEEEENS4_39AutoVectorizingCopyWithAssumedAlignmentILi128EEENS4_14SM90_TMA_STOREES26_S28_S28_EEEvvEEEEvNT_6ParamsE,"aw",@nobits
	.sectionflags	@""
	.align	16
	.zero		1024


//--------------------- .nv.shared.reserved.0     --------------------------
	.section	.nv.shared.reserved.0,"aw",@nobits
	.weak		__nv_reservedSMEM_offset_0_alias
	.size		__nv_reservedSMEM_offset_0_alias, 0, 64
	.other		__nv_reservedSMEM_offset_0_alias,@"STO_CUDA_RESERVED_SHARED STV_DEFAULT"
__nv_reservedSMEM_offset_0_alias:
	.zero		0
.nv.shared.reserved.0:
	.zero		64
	.weak		__nv_reservedSMEM_tcgen05_partition
	.type		__nv_reservedSMEM_tcgen05_partition,@object
	.size		__nv_reservedSMEM_tcgen05_partition,(.L_0 - __nv_reservedSMEM_tcgen05_partition)
__nv_reservedSMEM_tcgen05_partition:
	.zero		32
.L_0:


//--------------------- .nv.global                --------------------------
	.section	.nv.global,"aw",@nobits
.nv.global:
	.type		_ZN39_INTERNAL_a5ba6e35_4_k_cu_438ad2cd_29794cute1_E,@object
	.size		_ZN39_INTERNAL_a5ba6e35_4_k_cu_438ad2cd_29794cute1_E,(_ZN39_INTERNAL_a5ba6e35_4_k_cu_438ad2cd_29794cuda3std3__45__cpo6cbeginE - _ZN39_INTERNAL_a5ba6e35_4_k_cu_438ad2cd_29794cute1_E)
_ZN39_INTERNAL_a5ba6e35_4_k_cu_438ad2cd_29794cute1_E:
	.zero		1
	.type		_ZN39_INTERNAL_a5ba6e35_4_k_cu_438ad2cd_29794cuda3std3__45__cpo6cbeginE,@object
	.size		_ZN39_INTERNAL_a5ba6e35_4_k_cu_438ad2cd_29794cuda3std3__45__cpo6cbeginE,(_ZN39_INTERNAL_a5ba6e35_4_k_cu_438ad2cd_29794cuda3std3__48in_placeE - _ZN39_INTERNAL_a5ba6e35_4_k_cu_438ad2cd_29794cuda3std3__45__cpo6cbeginE)
_ZN39_INTERNAL_a5ba6e35_4_k_cu_438ad2cd_29794cuda3std3__45__cpo6cbeginE:
	.zero		1
	.type		_ZN39_INTERNAL_a5ba6e35_4_k_cu_438ad2cd_29794cuda3std3__48in_placeE,@object
	.size		_ZN39_INTERNAL_a5ba6e35_4_k_cu_438ad2cd_29794cuda3std3__48in_placeE,(_ZN39_INTERNAL_a5ba6e35_4_k_cu_438ad2cd_29794cuda3std6ranges3__45__cpo9iter_moveE - _ZN39_INTERNAL_a5ba6e35_4_k_cu_438ad2cd_29794cuda3std3__48in_placeE)
_ZN39_INTERNAL_a5ba6e35_4_k_cu_438ad2cd_29794cuda3std3__48in_placeE:
	.zero		1
	.type		_ZN39_INTERNAL_a5ba6e35_4_k_cu_438ad2cd_29794cuda3std6ranges3__45__cpo9iter_moveE,@object
	.size		_ZN39_INTERNAL_a5ba6e35_4_k_cu_438ad2cd_29794cuda3std6ranges3__45__cpo9iter_moveE,(_ZN39_INTERNAL_a5ba6e35_4_k_cu_438ad2cd_29794cuda3std3__45__cpo5beginE - _ZN39_INTERNAL_a5ba6e35_4_k_cu_438ad2cd_29794cuda3std6ranges3__45__cpo9iter_moveE)
_ZN39_INTERNAL_a5ba6e35_4_k_cu_438ad2cd_29794cuda3std6ranges3__45__cpo9iter_moveE:
	.zero		1
	.type		_ZN39_INTERNAL_a5ba6e35_4_k_cu_438ad2cd_29794cuda3std3__45__cpo5beginE,@object
	.size		_ZN39_INTERNAL_a5ba6e35_4_k_cu_438ad2cd_29794cuda3std3__45__cpo5beginE,(_ZN39_INTERNAL_a5ba6e35_4_k_cu_438ad2cd_29794cuda3std3__441_GLOBAL__N__a5ba6e35_4_k_cu_438ad2cd_29796ignoreE - _ZN39_INTERNAL_a5ba6e35_4_k_cu_438ad2cd_29794cuda3std3__45__cpo5beginE)
_ZN39_INTERNAL_a5ba6e35_4_k_cu_438ad2cd_29794cuda3std3__45__cpo5beginE:
	.zero		1
	.type		_ZN39_INTERNAL_a5ba6e35_4_k_cu_438ad2cd_29794cuda3std3__441_GLOBAL__N__a5ba6e35_4_k_cu_438ad2cd_29796ignoreE,@object
	.size		_ZN39_INTERNAL_a5ba6e35_4_k_cu_438ad2cd_29794cuda3std3__441_GLOBAL__N__a5ba6e35_4_k_cu_438ad2cd_29796ignoreE,(_ZN39_INTERNAL_a5ba6e35_4_k_cu_438ad2cd_29794cute7productE - _ZN39_INTERNAL_a5ba6e35_4_k_cu_438ad2cd_29794cuda3std3__441_GLOBAL__N__a5ba6e35_4_k_cu_438ad2cd_29796ignoreE)
_ZN39_INTERNAL_a5ba6e35_4_k_cu_438ad2cd_29794cuda3std3__441_GLOBAL__N__a5ba6e35_4_k_cu_438ad2cd_29796ignoreE:
	.zero		1
	.type		_ZN39_INTERNAL_a5ba6e35_4_k_cu_438ad2cd_29794cute7productE,@object
	.size		_ZN39_INTERNAL_a5ba6e35_4_k_cu_438ad2cd_29794cute7productE,(_ZN39_INTERNAL_a5ba6e35_4_k_cu_438ad2cd_29794cuda3std3__45__cpo3endE - _ZN39_INTERNAL_a5ba6e35_4_k_cu_438ad2cd_29794cute7productE)
_ZN39_INTERNAL_a5ba6e35_4_k_cu_438ad2cd_29794cute7productE:
	.zero		1
	.type		_ZN39_INTERNAL_a5ba6e35_4_k_cu_438ad2cd_29794cuda3std3__45__cpo3endE,@object
	.size		_ZN39_INTERNAL_a5ba6e35_4_k_cu_438ad2cd_29794cuda3std3__45__cpo3endE,(_ZN39_INTERNAL_a5ba6e35_4_k_cu_438ad2cd_29794cuda3std3__419piecewise_constructE - _ZN39_INTERNAL_a5ba6e35_4_k_cu_438ad2cd_29794cuda3std3__45__cpo3endE)
_ZN39_INTERNAL_a5ba6e35_4_k_cu_438ad2cd_29794cuda3std3__45__cpo3endE:
	.zero		1
	.type		_ZN39_INTERNAL_a5ba6e35_4_k_cu_438ad2cd_29794cuda3std3__419piecewise_constructE,@object
	.size		_ZN39_INTERNAL_a5ba6e35_4_k_cu_438ad2cd_29794cuda3std3__419piecewise_constructE,(_ZN39_INTERNAL_a5ba6e35_4_k_cu_438ad2cd_29794cuda3std3__45__cpo4cendE - _ZN39_INTERNAL_a5ba6e35_4_k_cu_438ad2cd_29794cuda3std3__419piecewise_constructE)
_ZN39_INTERNAL_a5ba6e35_4_k_cu_438ad2cd_29794cuda3std3__419piecewise_constructE:
	.zero		1
	.type		_ZN39_INTERNAL_a5ba6e35_4_k_cu_438ad2cd_29794cuda3std3__45__cpo4cendE,@object
	.size		_ZN39_INTERNAL_a5ba6e35_4_k_cu_438ad2cd_29794cuda3std3__45__cpo4cendE,(_ZN39_INTERNAL_a5ba6e35_4_k_cu_438ad2cd_29794cuda3std6ranges3__45__cpo4swapE - _ZN39_INTERNAL_a5ba6e35_4_k_cu_438ad2cd_29794cuda3std3__45__cpo4cendE)
_ZN39_INTERNAL_a5ba6e35_4_k_cu_438ad2cd_29794cuda3std3__45__cpo4cendE:
	.zero		1
	.type		_ZN39_INTERNAL_a5ba6e35_4_k_cu_438ad2cd_29794cuda3std6ranges3__45__cpo4swapE,@object
	.size		_ZN39_INTERNAL_a5ba6e35_4_k_cu_438ad2cd_29794cuda3std6ranges3__45__cpo4swapE,(.L_10 - _ZN39_INTERNAL_a5ba6e35_4_k_cu_438ad2cd_29794cuda3std6ranges3__45__cpo4swapE)
_ZN39_INTERNAL_a5ba6e35_4_k_cu_438ad2cd_29794cuda3std6ranges3__45__cpo4swapE:
	.zero		1
.L_10:


//--------------------- .nv.constant0._ZN7cutlass13device_kernelINS_4gemm6kernel13GemmUniversalIN4cute5tupleIJiiiiEEENS1_10collective13CollectiveMmaINS1_35MainloopSm100TmaUmmaWarpSpecializedILi13ELi2ELi4ENS5_IJNS4_1CILi2EEENSA_ILi1EEESC_EEEEENS5_IJNSA_ILi128EEESF_NSA_ILi64EEEEEENS_10bfloat16_tENS5_IJlSC_lEEESI_SJ_NS4_8TiledMMAINS4_8MMA_AtomIJNS4_26SM100_MMA_F16BF16_2x1SM_SSISI_SI_fLi128ELi128ELNS4_4UMMA5MajorE0ELSO_0ELNSN_7ScaleInE0ELSP_0EEEEEENS4_6LayoutINS5_IJSC_SC_SC_EEENS5_IJNSA_ILi0EEESU_SU_EEEEENS5_IJNS4_10UnderscoreESX_SX_EEEEENS4_18SM100_TMA_2SM_LOADENS4_14ComposedLayoutINS4_7SwizzleILi3ELi4ELi3EEENS4_18smem_ptr_flag_bitsILi16EEENSS_INS5_IJNSA_ILi8EEESG_EEENS5_IJSG_SC_EEEEEEEvNS4_8identityES10_S1A_vS1B_EENS_8epilogue10collective18CollectiveEpilogueINS1D_23Sm100TmaWarpSpecializedILi4ELi2ELi16ELb1ELb0EEEJNS5_IJSG_SF_SG_EEENS5_IJNSS_ISG_SC_EENSS_INS5_IJNSA_ILi16EEESB_EEENS5_IJSC_SG_EEEEEEEESI_SJ_SI_SJ_NS1D_6fusion15FusionCallbacksIS1H_NS1P_13LinCombEltActINS1D_6thread4SiLuESI_fSI_fLNS_15FloatRoundStyleE2EEES1I_S1O_JEEENS4_5SM1004TMEM4LOAD26SM100_TMEM_LOAD_32dp32b16xENS4_13SM90_TMA_LOADENS11_INS12_ILi1ELi4ELi3EEES15_NSS_INS5_IJS16_S1K_EEENS5_IJS1K_SC_EEEEEEENS4_39AutoVectorizingCopyWithAssumedAlignmentILi128EEENS4_14SM90_TMA_STOREES26_S28_S28_EEEvvEEEEvNT_6ParamsE --------------------------
	.section	.nv.constant0._ZN7cutlass13device_kernelINS_4gemm6kernel13GemmUniversalIN4cute5tupleIJiiiiEEENS1_10collective13CollectiveMmaINS1_35MainloopSm100TmaUmmaWarpSpecializedILi13ELi2ELi4ENS5_IJNS4_1CILi2EEENSA_ILi1EEESC_EEEEENS5_IJNSA_ILi128EEESF_NSA_ILi64EEEEEENS_10bfloat16_tENS5_IJlSC_lEEESI_SJ_NS4_8TiledMMAINS4_8MMA_AtomIJNS4_26SM100_MMA_F16BF16_2x1SM_SSISI_SI_fLi128ELi128ELNS4_4UMMA5MajorE0ELSO_0ELNSN_7ScaleInE0ELSP_0EEEEEENS4_6LayoutINS5_IJSC_SC_SC_EEENS5_IJNSA_ILi0EEESU_SU_EEEEENS5_IJNS4_10UnderscoreESX_SX_EEEEENS4_18SM100_TMA_2SM_LOADENS4_14ComposedLayoutINS4_7SwizzleILi3ELi4ELi3EEENS4_18smem_ptr_flag_bitsILi16EEENSS_INS5_IJNSA_ILi8EEESG_EEENS5_IJSG_SC_EEEEEEEvNS4_8identityES10_S1A_vS1B_EENS_8epilogue10collective18CollectiveEpilogueINS1D_23Sm100TmaWarpSpecializedILi4ELi2ELi16ELb1ELb0EEEJNS5_IJSG_SF_SG_EEENS5_IJNSS_ISG_SC_EENSS_INS5_IJNSA_ILi16EEESB_EEENS5_IJSC_SG_EEEEEEEESI_SJ_SI_SJ_NS1D_6fusion15FusionCallbacksIS1H_NS1P_13LinCombEltActINS1D_6thread4SiLuESI_fSI_fLNS_15FloatRoundStyleE2EEES1I_S1O_JEEENS4_5SM1004TMEM4LOAD26SM100_TMEM_LOAD_32dp32b16xENS4_13SM90_TMA_LOADENS11_INS12_ILi1ELi4ELi3EEES15_NSS_INS5_IJS16_S1K_EEENS5_IJS1K_SC_EEEEEEENS4_39AutoVectorizingCopyWithAssumedAlignmentILi128EEENS4_14SM90_TMA_STOREES26_S28_S28_EEEvvEEEEvNT_6ParamsE,"a",@progbits
	.sectionflags	@""
	.align	4
.nv.constant0._ZN7cutlass13device_kernelINS_4gemm6kernel13GemmUniversalIN4cute5tupleIJiiiiEEENS1_10collective13CollectiveMmaINS1_35MainloopSm100TmaUmmaWarpSpecializedILi13ELi2ELi4ENS5_IJNS4_1CILi2EEENSA_ILi1EEESC_EEEEENS5_IJNSA_ILi128EEESF_NSA_ILi64EEEEEENS_10bfloat16_tENS5_IJlSC_lEEESI_SJ_NS4_8TiledMMAINS4_8MMA_AtomIJNS4_26SM100_MMA_F16BF16_2x1SM_SSISI_SI_fLi128ELi128ELNS4_4UMMA5MajorE0ELSO_0ELNSN_7ScaleInE0ELSP_0EEEEEENS4_6LayoutINS5_IJSC_SC_SC_EEENS5_IJNSA_ILi0EEESU_SU_EEEEENS5_IJNS4_10UnderscoreESX_SX_EEEEENS4_18SM100_TMA_2SM_LOADENS4_14ComposedLayoutINS4_7SwizzleILi3ELi4ELi3EEENS4_18smem_ptr_flag_bitsILi16EEENSS_INS5_IJNSA_ILi8EEESG_EEENS5_IJSG_SC_EEEEEEEvNS4_8identityES10_S1A_vS1B_EENS_8epilogue10collective18CollectiveEpilogueINS1D_23Sm100TmaWarpSpecializedILi4ELi2ELi16ELb1ELb0EEEJNS5_IJSG_SF_SG_EEENS5_IJNSS_ISG_SC_EENSS_INS5_IJNSA_ILi16EEESB_EEENS5_IJSC_SG_EEEEEEEESI_SJ_SI_SJ_NS1D_6fusion15FusionCallbacksIS1H_NS1P_13LinCombEltActINS1D_6thread4SiLuESI_fSI_fLNS_15FloatRoundStyleE2EEES1I_S1O_JEEENS4_5SM1004TMEM4LOAD26SM100_TMEM_LOAD_32dp32b16xENS4_13SM90_TMA_LOADENS11_INS12_ILi1ELi4ELi3EEES15_NSS_INS5_IJS16_S1K_EEENS5_IJS1K_SC_EEEEEEENS4_39AutoVectorizingCopyWithAssumedAlignmentILi128EEENS4_14SM90_TMA_STOREES26_S28_S28_EEEvvEEEEvNT_6ParamsE:
	.zero		2944


//--------------------- SYMBOLS --------------------------

	.type		.nv.reservedSmem.offset0,@object
	.size		.nv.reservedSmem.offset0,0x4
	.type		.nv.reservedSmem.cap,@object
	.size		.nv.reservedSmem.cap,0x4
	.type		__assertfail,@function
